	.target	sm_90a

	.elftype	@"ET_EXEC"


//--------------------- .note.nv.tkinfo           --------------------------
	.section	.note.nv.tkinfo,"",@"SHT_NOTE"
	.sectionflags	@"SHF_NOTE_NV_TKINFO"
	.tkinfo
        /*0018*/ 	.word	0x00000002
        /*0030*/ 	.string	""
        /*0030*/ 	.string	"ptxas"
        /*0030*/ 	.string	"Cuda compilation tools, release 13.0, V13.0.88"
        /*0030*/ 	.string	"Build cuda_13.0.r13.0/compiler.36424714_0"
        /*0030*/ 	.string	"-arch sm_90a -m 64 "



//--------------------- .note.nv.cuinfo           --------------------------
	.section	.note.nv.cuinfo,"",@"SHT_NOTE"
	.sectionflags	@"SHF_NOTE_NV_CUINFO"
        /*0018*/ 	.short	0x0002
        /*001a*/ 	.short	0x005a
        /*001c*/ 	.short	0x0082
	.zero		2


//--------------------- .nv.info                  --------------------------
	.section	.nv.info,"",@"SHT_CUDA_INFO"
	.align	4


	//----- nvinfo : EIATTR_REGCOUNT
	.align		4
        /*0000*/ 	.byte	0x04, 0x2f
        /*0002*/ 	.short	(.L_15 - .L_14)
	.align		4
.L_14:
        /*0004*/ 	.word	index@(_ZN7cutlass13device_kernelINS_4gemm6kernel13GemmUniversalIN4cute5tupleIJiiiiEEENS1_10collective13CollectiveMmaINS1_34MainloopSm90TmaGmmaWarpSpecializedILi14ENS5_IJNS4_1CILi1EEESB_SB_EEENS1_35KernelTmaWarpSpecializedCooperativeEEENS5_IJNSA_ILi128EEESF_NSA_ILi64EEEEEEaNS5_IJlSB_lEEEaSI_NS4_8TiledMMAINS4_8MMA_AtomIJNS4_4SM904GMMA27MMA_64x128x32_S32S8S8_SS_TNEEEENS4_6LayoutINS5_IJNSA_ILi2EEESB_SB_EEENS5_IJSB_NSA_ILi0EEESS_EEEEENS5_IJNS4_10UnderscoreESV_SV_EEEEENS4_13SM90_TMA_LOADENS4_14ComposedLayoutINS4_7SwizzleILi2ELi4ELi3EEENS4_18smem_ptr_flag_bitsILi8EEENSP_INS5_IJNSA_ILi8EEESG_EEENS5_IJSG_SB_EEEEEEEvNS4_8identityESY_S18_vS19_EENS_8epilogue10collective6detail29Sm90TmaWarpSpecializedAdapterINS1C_15DefaultEpilogueIaSI_SI_NS1B_6thread17LinearCombinationIaLi1EiiLNS1G_9ScaleType4KindE0ELNS_15FloatRoundStyleE2EaEENS1_15EpilogueDefaultEEEEEvvEEEEvNT_6ParamsE)
        /*0008*/ 	.word	0x000000a8


	//----- nvinfo : EIATTR_FRAME_SIZE
	.align		4
.L_15:
        /*000c*/ 	.byte	0x04, 0x11
        /*000e*/ 	.short	(.L_17 - .L_16)
	.align		4
.L_16:
        /*0010*/ 	.word	index@(_ZN7cutlass13device_kernelINS_4gemm6kernel13GemmUniversalIN4cute5tupleIJiiiiEEENS1_10collective13CollectiveMmaINS1_34MainloopSm90TmaGmmaWarpSpecializedILi14ENS5_IJNS4_1CILi1EEESB_SB_EEENS1_35KernelTmaWarpSpecializedCooperativeEEENS5_IJNSA_ILi128EEESF_NSA_ILi64EEEEEEaNS5_IJlSB_lEEEaSI_NS4_8TiledMMAINS4_8MMA_AtomIJNS4_4SM904GMMA27MMA_64x128x32_S32S8S8_SS_TNEEEENS4_6LayoutINS5_IJNSA_ILi2EEESB_SB_EEENS5_IJSB_NSA_ILi0EEESS_EEEEENS5_IJNS4_10UnderscoreESV_SV_EEEEENS4_13SM90_TMA_LOADENS4_14ComposedLayoutINS4_7SwizzleILi2ELi4ELi3EEENS4_18smem_ptr_flag_bitsILi8EEENSP_INS5_IJNSA_ILi8EEESG_EEENS5_IJSG_SB_EEEEEEEvNS4_8identityESY_S18_vS19_EENS_8epilogue10collective6detail29Sm90TmaWarpSpecializedAdapterINS1C_15DefaultEpilogueIaSI_SI_NS1B_6thread17LinearCombinationIaLi1EiiLNS1G_9ScaleType4KindE0ELNS_15FloatRoundStyleE2EaEENS1_15EpilogueDefaultEEEEEvvEEEEvNT_6ParamsE)
        /*0014*/ 	.word	0x00000000


	//----- nvinfo : EIATTR_MIN_STACK_SIZE
	.align		4
.L_17:
        /*0018*/ 	.byte	0x04, 0x12
        /*001a*/ 	.short	(.L_19 - .L_18)
	.align		4
.L_18:
        /*001c*/ 	.word	index@(_ZN7cutlass13device_kernelINS_4gemm6kernel13GemmUniversalIN4cute5tupleIJiiiiEEENS1_10collective13CollectiveMmaINS1_34MainloopSm90TmaGmmaWarpSpecializedILi14ENS5_IJNS4_1CILi1EEESB_SB_EEENS1_35KernelTmaWarpSpecializedCooperativeEEENS5_IJNSA_ILi128EEESF_NSA_ILi64EEEEEEaNS5_IJlSB_lEEEaSI_NS4_8TiledMMAINS4_8MMA_AtomIJNS4_4SM904GMMA27MMA_64x128x32_S32S8S8_SS_TNEEEENS4_6LayoutINS5_IJNSA_ILi2EEESB_SB_EEENS5_IJSB_NSA_ILi0EEESS_EEEEENS5_IJNS4_10UnderscoreESV_SV_EEEEENS4_13SM90_TMA_LOADENS4_14ComposedLayoutINS4_7SwizzleILi2ELi4ELi3EEENS4_18smem_ptr_flag_bitsILi8EEENSP_INS5_IJNSA_ILi8EEESG_EEENS5_IJSG_SB_EEEEEEEvNS4_8identityESY_S18_vS19_EENS_8epilogue10collective6detail29Sm90TmaWarpSpecializedAdapterINS1C_15DefaultEpilogueIaSI_SI_NS1B_6thread17LinearCombinationIaLi1EiiLNS1G_9ScaleType4KindE0ELNS_15FloatRoundStyleE2EaEENS1_15EpilogueDefaultEEEEEvvEEEEvNT_6ParamsE)
        /*0020*/ 	.word	0x00000000
.L_19:


//--------------------- .nv.compat                --------------------------
	.section	.nv.compat,"",@"SHT_CUDA_COMPAT_INFO"
	.align	4
        /*0000*/ 	.byte	0x02, 0x09, 0x01, 0x00, 0x02, 0x02, 0x04, 0x00, 0x02, 0x05, 0x05, 0x00, 0x03, 0x07, 0x01, 0x01
        /*0010*/ 	.byte	0x02, 0x03, 0x01, 0x00, 0x02, 0x06, 0x01, 0x00, 0x04, 0x0b, 0x08, 0x00, 0x00, 0x00, 0x00, 0x00
        /*0020*/ 	.byte	0x00, 0x00, 0x00, 0x00


//--------------------- .nv.info._ZN7cutlass13device_kernelINS_4gemm6kernel13GemmUniversalIN4cute5tupleIJiiiiEEENS1_10collective13CollectiveMmaINS1_34MainloopSm90TmaGmmaWarpSpecializedILi14ENS5_IJNS4_1CILi1EEESB_SB_EEENS1_35KernelTmaWarpSpecializedCooperativeEEENS5_IJNSA_ILi128EEESF_NSA_ILi64EEEEEEaNS5_IJlSB_lEEEaSI_NS4_8TiledMMAINS4_8MMA_AtomIJNS4_4SM904GMMA27MMA_64x128x32_S32S8S8_SS_TNEEEENS4_6LayoutINS5_IJNSA_ILi2EEESB_SB_EEENS5_IJSB_NSA_ILi0EEESS_EEEEENS5_IJNS4_10UnderscoreESV_SV_EEEEENS4_13SM90_TMA_LOADENS4_14ComposedLayoutINS4_7SwizzleILi2ELi4ELi3EEENS4_18smem_ptr_flag_bitsILi8EEENSP_INS5_IJNSA_ILi8EEESG_EEENS5_IJSG_SB_EEEEEEEvNS4_8identityESY_S18_vS19_EENS_8epilogue10collective6detail29Sm90TmaWarpSpecializedAdapterINS1C_15DefaultEpilogueIaSI_SI_NS1B_6thread17LinearCombinationIaLi1EiiLNS1G_9ScaleType4KindE0ELNS_15FloatRoundStyleE2EaEENS1_15EpilogueDefaultEEEEEvvEEEEvNT_6ParamsE --------------------------
	.section	.nv.info._ZN7cutlass13device_kernelINS_4gemm6kernel13GemmUniversalIN4cute5tupleIJiiiiEEENS1_10collective13CollectiveMmaINS1_34MainloopSm90TmaGmmaWarpSpecializedILi14ENS5_IJNS4_1CILi1EEESB_SB_EEENS1_35KernelTmaWarpSpecializedCooperativeEEENS5_IJNSA_ILi128EEESF_NSA_ILi64EEEEEEaNS5_IJlSB_lEEEaSI_NS4_8TiledMMAINS4_8MMA_AtomIJNS4_4SM904GMMA27MMA_64x128x32_S32S8S8_SS_TNEEEENS4_6LayoutINS5_IJNSA_ILi2EEESB_SB_EEENS5_IJSB_NSA_ILi0EEESS_EEEEENS5_IJNS4_10UnderscoreESV_SV_EEEEENS4_13SM90_TMA_LOADENS4_14ComposedLayoutINS4_7SwizzleILi2ELi4ELi3EEENS4_18smem_ptr_flag_bitsILi8EEENSP_INS5_IJNSA_ILi8EEESG_EEENS5_IJSG_SB_EEEEEEEvNS4_8identityESY_S18_vS19_EENS_8epilogue10collective6detail29Sm90TmaWarpSpecializedAdapterINS1C_15DefaultEpilogueIaSI_SI_NS1B_6thread17LinearCombinationIaLi1EiiLNS1G_9ScaleType4KindE0ELNS_15FloatRoundStyleE2EaEENS1_15EpilogueDefaultEEEEEvvEEEEvNT_6ParamsE,"",@"SHT_CUDA_INFO"
	.sectionflags	@""
	.align	4


	//----- nvinfo : EIATTR_CUDA_API_VERSION
	.align		4
        /*0000*/ 	.byte	0x04, 0x37
        /*0002*/ 	.short	(.L_21 - .L_20)
.L_20:
        /*0004*/ 	.word	0x00000082


	//----- nvinfo : EIATTR_KPARAM_INFO
	.align		4
.L_21:
        /*0008*/ 	.byte	0x04, 0x17
        /*000a*/ 	.short	(.L_23 - .L_22)
.L_22:
        /*000c*/ 	.word	0x00000000
        /*0010*/ 	.short	0x0000
        /*0012*/ 	.short	0x0070
        /*0014*/ 	.byte	0x00, 0xf0, 0x01, 0x10


	//----- nvinfo : EIATTR_SPARSE_MMA_MASK
	.align		4
.L_23:
        /*0018*/ 	.byte	0x03, 0x50
        /*001a*/ 	.short	0x0000


	//----- nvinfo : EIATTR_MAXREG_COUNT
	.align		4
        /*001c*/ 	.byte	0x03, 0x1b
        /*001e*/ 	.short	0x00a8


	//----- nvinfo : EIATTR_NUM_BARRIERS
	.align		4
        /*0020*/ 	.byte	0x02, 0x4c
        /*0022*/ 	.byte	0x01
	.zero		1


	//----- nvinfo : EIATTR_EXTERNS
	.align		4
        /*0024*/ 	.byte	0x04, 0x0f
        /*0026*/ 	.short	(.L_25 - .L_24)


	//   ....[0]....
	.align		4
.L_24:
        /*0028*/ 	.word	index@(__assertfail)


	//----- nvinfo : EIATTR_MERCURY_ISA_VERSION
	.align		4
.L_25:
        /*002c*/ 	.byte	0x03, 0x5f
        /*002e*/ 	.short	0x0101


	//----- nvinfo : EIATTR_INT_WARP_WIDE_INSTR_OFFSETS
	.align		4
        /*0030*/ 	.byte	0x04, 0x31
        /*0032*/ 	.short	(.L_27 - .L_26)


	//   ....[0]....
.L_26:
        /*0034*/ 	.word	0x00000520


	//   ....[1]....
        /*0038*/ 	.word	0x00000550


	//   ....[2]....
        /*003c*/ 	.word	0x00000630


	//----- nvinfo : EIATTR_COOP_GROUP_MASK_REGIDS
	.align		4
.L_27:
        /*0040*/ 	.byte	0x04, 0x29
        /*0042*/ 	.short	(.L_29 - .L_28)


	//   ....[0]....
.L_28:
        /*0044*/ 	.word	0xffffffff


	//   ....[1]....
        /*0048*/ 	.word	0xffffffff


	//   ....[2]....
        /*004c*/ 	.word	0xffffffff


	//   ....[3]....
        /*0050*/ 	.word	0xffffffff


	//   ....[4]....
        /*0054*/ 	.word	0xffffffff


	//----- nvinfo : EIATTR_COOP_GROUP_INSTR_OFFSETS
	.align		4
.L_29:
        /*0058*/ 	.byte	0x04, 0x28
        /*005a*/ 	.short	(.L_31 - .L_30)


	//   ....[0]....
.L_30:
        /*005c*/ 	.word	0x00000060


	//   ....[1]....
        /*0060*/ 	.word	0x00000070


	//   ....[2]....
        /*0064*/ 	.word	0x00000130


	//   ....[3]....
        /*0068*/ 	.word	0x00000430


	//   ....[4]....
        /*006c*/ 	.word	0x000010d0


	//----- nvinfo : EIATTR_REG_RECONFIG
	.align		4
.L_31:
        /*0070*/ 	.byte	0x01, 0x54
	.zero		2


	//----- nvinfo : EIATTR_SYSCALL_OFFSETS
	.align		4
        /*0074*/ 	.byte	0x04, 0x46
        /*0076*/ 	.short	(.L_33 - .L_32)


	//   ....[0]....
.L_32:
        /*0078*/ 	.word	0x00001290


	//----- nvinfo : EIATTR_MBARRIER_INSTR_OFFSETS
	.align		4
.L_33:
        /*007c*/ 	.byte	0x04, 0x39
        /*007e*/ 	.short	(.L_35 - .L_34)


	//   ....[0]....
.L_34:
        /*0080*/ 	.word	0x00000250
        /*0084*/ 	.word	0x000000ff
        /*0088*/ 	.word	0x00000000
        /*008c*/ 	.short	0x0100
        /*008e*/ 	.byte	0x08
	.zero		1


	//   ....[1]....
        /*0090*/ 	.word	0x00000260
        /*0094*/ 	.word	0x000000ff
        /*0098*/ 	.word	0x00000070
        /*009c*/ 	.short	0x0100
        /*009e*/ 	.byte	0x08
	.zero		1


	//   ....[2]....
        /*00a0*/ 	.word	0x00000270
        /*00a4*/ 	.word	0x000000ff
        /*00a8*/ 	.word	0x00000008
        /*00ac*/ 	.short	0x0100
        /*00ae*/ 	.byte	0x08
	.zero		1


	//   ....[3]....
        /*00b0*/ 	.word	0x00000280
        /*00b4*/ 	.word	0x000000ff
        /*00b8*/ 	.word	0x00000078
        /*00bc*/ 	.short	0x0100
        /*00be*/ 	.byte	0x08
	.zero		1


	//   ....[4]....
        /*00c0*/ 	.word	0x00000290
        /*00c4*/ 	.word	0x000000ff
        /*00c8*/ 	.word	0x00000010
        /*00cc*/ 	.short	0x0100
        /*00ce*/ 	.byte	0x08
	.zero		1


	//   ....[5]....
        /*00d0*/ 	.word	0x000002a0
        /*00d4*/ 	.word	0x000000ff
        /*00d8*/ 	.word	0x00000080
        /*00dc*/ 	.short	0x0100
        /*00de*/ 	.byte	0x08
	.zero		1


	//   ....[6]....
        /*00e0*/ 	.word	0x000002b0
        /*00e4*/ 	.word	0x000000ff
        /*00e8*/ 	.word	0x00000018
        /*00ec*/ 	.short	0x0100
        /*00ee*/ 	.byte	0x08
	.zero		1


	//   ....[7]....
        /*00f0*/ 	.word	0x000002c0
        /*00f4*/ 	.word	0x000000ff
        /*00f8*/ 	.word	0x00000088
        /*00fc*/ 	.short	0x0100
        /*00fe*/ 	.byte	0x08
	.zero		1


	//   ....[8]....
        /*0100*/ 	.word	0x000002d0
        /*0104*/ 	.word	0x000000ff
        /*0108*/ 	.word	0x00000020
        /*010c*/ 	.short	0x0100
        /*010e*/ 	.byte	0x08
	.zero		1


	//   ....[9]....
        /*0110*/ 	.word	0x000002e0
        /*0114*/ 	.word	0x000000ff
        /*0118*/ 	.word	0x00000090
        /*011c*/ 	.short	0x0100
        /*011e*/ 	.byte	0x08
	.zero		1


	//   ....[10]....
        /*0120*/ 	.word	0x000002f0
        /*0124*/ 	.word	0x000000ff
        /*0128*/ 	.word	0x00000028
        /*012c*/ 	.short	0x0100
        /*012e*/ 	.byte	0x08
	.zero		1


	//   ....[11]....
        /*0130*/ 	.word	0x00000300
        /*0134*/ 	.word	0x000000ff
        /*0138*/ 	.word	0x00000098
        /*013c*/ 	.short	0x0100
        /*013e*/ 	.byte	0x08
	.zero		1


	//   ....[12]....
        /*0140*/ 	.word	0x00000310
        /*0144*/ 	.word	0x000000ff
        /*0148*/ 	.word	0x00000030
        /*014c*/ 	.short	0x0100
        /*014e*/ 	.byte	0x08
	.zero		1


	//   ....[13]....
        /*0150*/ 	.word	0x00000320
        /*0154*/ 	.word	0x000000ff
        /*0158*/ 	.word	0x000000a0
        /*015c*/ 	.short	0x0100
        /*015e*/ 	.byte	0x08
	.zero		1


	//   ....[14]....
        /*0160*/ 	.word	0x00000330
        /*0164*/ 	.word	0x000000ff
        /*0168*/ 	.word	0x00000038
        /*016c*/ 	.short	0x0100
        /*016e*/ 	.byte	0x08
	.zero		1


	//   ....[15]....
        /*0170*/ 	.word	0x00000340
        /*0174*/ 	.word	0x000000ff
        /*0178*/ 	.word	0x000000a8
        /*017c*/ 	.short	0x0100
        /*017e*/ 	.byte	0x08
	.zero		1


	//   ....[16]....
        /*0180*/ 	.word	0x00000350
        /*0184*/ 	.word	0x000000ff
        /*0188*/ 	.word	0x00000040
        /*018c*/ 	.short	0x0100
        /*018e*/ 	.byte	0x08
	.zero		1


	//   ....[17]....
        /*0190*/ 	.word	0x00000360
        /*0194*/ 	.word	0x000000ff
        /*0198*/ 	.word	0x000000b0
        /*019c*/ 	.short	0x0100
        /*019e*/ 	.byte	0x08
	.zero		1


	//   ....[18]....
        /*01a0*/ 	.word	0x00000370
        /*01a4*/ 	.word	0x000000ff
        /*01a8*/ 	.word	0x00000048
        /*01ac*/ 	.short	0x0100
        /*01ae*/ 	.byte	0x08
	.zero		1


	//   ....[19]....
        /*01b0*/ 	.word	0x00000380
        /*01b4*/ 	.word	0x000000ff
        /*01b8*/ 	.word	0x000000b8
        /*01bc*/ 	.short	0x0100
        /*01be*/ 	.byte	0x08
	.zero		1


	//   ....[20]....
        /*01c0*/ 	.word	0x00000390
        /*01c4*/ 	.word	0x000000ff
        /*01c8*/ 	.word	0x00000050
        /*01cc*/ 	.short	0x0100
        /*01ce*/ 	.byte	0x08
	.zero		1


	//   ....[21]....
        /*01d0*/ 	.word	0x000003a0
        /*01d4*/ 	.word	0x000000ff
        /*01d8*/ 	.word	0x000000c0
        /*01dc*/ 	.short	0x0100
        /*01de*/ 	.byte	0x08
	.zero		1


	//   ....[22]....
        /*01e0*/ 	.word	0x000003b0
        /*01e4*/ 	.word	0x000000ff
        /*01e8*/ 	.word	0x00000058
        /*01ec*/ 	.short	0x0100
        /*01ee*/ 	.byte	0x08
	.zero		1


	//   ....[23]....
        /*01f0*/ 	.word	0x000003c0
        /*01f4*/ 	.word	0x000000ff
        /*01f8*/ 	.word	0x000000c8
        /*01fc*/ 	.short	0x0100
        /*01fe*/ 	.byte	0x08
	.zero		1


	//   ....[24]....
        /*0200*/ 	.word	0x000003d0
        /*0204*/ 	.word	0x000000ff
        /*0208*/ 	.word	0x00000060
        /*020c*/ 	.short	0x0100
        /*020e*/ 	.byte	0x08
	.zero		1


	//   ....[25]....
        /*0210*/ 	.word	0x000003e0
        /*0214*/ 	.word	0x000000ff
        /*0218*/ 	.word	0x000000d0
        /*021c*/ 	.short	0x0100
        /*021e*/ 	.byte	0x08
	.zero		1


	//   ....[26]....
        /*0220*/ 	.word	0x000003f0
        /*0224*/ 	.word	0x000000ff
        /*0228*/ 	.word	0x00000068
        /*022c*/ 	.short	0x0100
        /*022e*/ 	.byte	0x08
	.zero		1


	//   ....[27]....
        /*0230*/ 	.word	0x00000400
        /*0234*/ 	.word	0x000000ff
        /*0238*/ 	.word	0x000000d8
        /*023c*/ 	.short	0x0100
        /*023e*/ 	.byte	0x08
	.zero		1


	//   ....[28]....
        /*0240*/ 	.word	0x000006a0
        /*0244*/ 	.word	0x000000ff
        /*0248*/ 	.word	0x000000f0
        /*024c*/ 	.short	0x0100
        /*024e*/ 	.byte	0x06
	.zero		1


	//   ....[29]....
        /*0250*/ 	.word	0x00000700
        /*0254*/ 	.word	0x000000ff
        /*0258*/ 	.word	0x000000f8
        /*025c*/ 	.short	0x0100
        /*025e*/ 	.byte	0x06
	.zero		1


	//   ....[30]....
        /*0260*/ 	.word	0x00001360
        /*0264*/ 	.word	0x00000003
        /*0268*/ 	.word	0x00000000
        /*026c*/ 	.short	0x010a
        /*026e*/ 	.byte	0x3f
	.zero		1


	//   ....[31]....
        /*0270*/ 	.word	0x000013a0
        /*0274*/ 	.word	0x00000003
        /*0278*/ 	.word	0x00000000
        /*027c*/ 	.short	0x010a
        /*027e*/ 	.byte	0x3f
	.zero		1


	//   ....[32]....
        /*0280*/ 	.word	0x00001670
        /*0284*/ 	.word	0x00000005
        /*0288*/ 	.word	0x00000000
        /*028c*/ 	.short	0x010a
        /*028e*/ 	.byte	0x3f
	.zero		1


	//   ....[33]....
        /*0290*/ 	.word	0x000016b0
        /*0294*/ 	.word	0x00000005
        /*0298*/ 	.word	0x00000000
        /*029c*/ 	.short	0x010a
        /*029e*/ 	.byte	0x3f
	.zero		1


	//   ....[34]....
        /*02a0*/ 	.word	0x00001810
        /*02a4*/ 	.word	0x00000004
        /*02a8*/ 	.word	0x00000000
        /*02ac*/ 	.short	0x0101
        /*02ae*/ 	.byte	0x3f
	.zero		1


	//   ....[35]....
        /*02b0*/ 	.word	0x00001a00
        /*02b4*/ 	.word	0x00000000
        /*02b8*/ 	.word	0x00000000
        /*02bc*/ 	.short	0x0101
        /*02be*/ 	.byte	0x3f
	.zero		1


	//   ....[36]....
        /*02c0*/ 	.word	0x00005fa0
        /*02c4*/ 	.word	0x0000000e
        /*02c8*/ 	.word	0x00000070
        /*02cc*/ 	.short	0x010a
        /*02ce*/ 	.byte	0x3f
	.zero		1


	//   ....[37]....
        /*02d0*/ 	.word	0x00006310
        /*02d4*/ 	.word	0x00000006
        /*02d8*/ 	.word	0x000000f8
        /*02dc*/ 	.short	0x0101
        /*02de*/ 	.byte	0x3f
	.zero		1


	//   ....[38]....
        /*02e0*/ 	.word	0x00006a40
        /*02e4*/ 	.word	0x00000007
        /*02e8*/ 	.word	0x00000000
        /*02ec*/ 	.short	0x010a
        /*02ee*/ 	.byte	0x3f
	.zero		1


	//   ....[39]....
        /*02f0*/ 	.word	0x00006ac0
        /*02f4*/ 	.word	0x00000009
        /*02f8*/ 	.word	0x00000000
        /*02fc*/ 	.short	0x010a
        /*02fe*/ 	.byte	0x3f
	.zero		1


	//   ....[40]....
        /*0300*/ 	.word	0x00006b50
        /*0304*/ 	.word	0x00000006
        /*0308*/ 	.word	0x00000000
        /*030c*/ 	.short	0x010a
        /*030e*/ 	.byte	0x3f
	.zero		1


	//   ....[41]....
        /*0310*/ 	.word	0x00006be0
        /*0314*/ 	.word	0x00000009
        /*0318*/ 	.word	0x00000000
        /*031c*/ 	.short	0x010a
        /*031e*/ 	.byte	0x3f
	.zero		1


	//   ....[42]....
        /*0320*/ 	.word	0x00006c70
        /*0324*/ 	.word	0x00000006
        /*0328*/ 	.word	0x00000000
        /*032c*/ 	.short	0x010a
        /*032e*/ 	.byte	0x3f
	.zero		1


	//   ....[43]....
        /*0330*/ 	.word	0x00006d00
        /*0334*/ 	.word	0x00000009
        /*0338*/ 	.word	0x00000000
        /*033c*/ 	.short	0x010a
        /*033e*/ 	.byte	0x3f
	.zero		1


	//   ....[44]....
        /*0340*/ 	.word	0x00006d90
        /*0344*/ 	.word	0x00000006
        /*0348*/ 	.word	0x00000000
        /*034c*/ 	.short	0x010a
        /*034e*/ 	.byte	0x3f
	.zero		1


	//   ....[45]....
        /*0350*/ 	.word	0x00006e20
        /*0354*/ 	.word	0x00000009
        /*0358*/ 	.word	0x00000000
        /*035c*/ 	.short	0x010a
        /*035e*/ 	.byte	0x3f
	.zero		1


	//   ....[46]....
        /*0360*/ 	.word	0x00006eb0
        /*0364*/ 	.word	0x00000006
        /*0368*/ 	.word	0x00000000
        /*036c*/ 	.short	0x010a
        /*036e*/ 	.byte	0x3f
	.zero		1


	//   ....[47]....
        /*0370*/ 	.word	0x00006f40
        /*0374*/ 	.word	0x00000009
        /*0378*/ 	.word	0x00000000
        /*037c*/ 	.short	0x010a
        /*037e*/ 	.byte	0x3f
	.zero		1


	//   ....[48]....
        /*0380*/ 	.word	0x00006fd0
        /*0384*/ 	.word	0x00000006
        /*0388*/ 	.word	0x00000000
        /*038c*/ 	.short	0x010a
        /*038e*/ 	.byte	0x3f
	.zero		1


	//   ....[49]....
        /*0390*/ 	.word	0x00007060
        /*0394*/ 	.word	0x00000009
        /*0398*/ 	.word	0x00000000
        /*039c*/ 	.short	0x010a
        /*039e*/ 	.byte	0x3f
	.zero		1


	//   ....[50]....
        /*03a0*/ 	.word	0x000070f0
        /*03a4*/ 	.word	0x00000006
        /*03a8*/ 	.word	0x00000000
        /*03ac*/ 	.short	0x010a
        /*03ae*/ 	.byte	0x3f
	.zero		1


	//   ....[51]....
        /*03b0*/ 	.word	0x00007180
        /*03b4*/ 	.word	0x00000003
        /*03b8*/ 	.word	0x00000000
        /*03bc*/ 	.short	0x010a
        /*03be*/ 	.byte	0x3f
	.zero		1


	//   ....[52]....
        /*03c0*/ 	.word	0x000071e0
        /*03c4*/ 	.word	0x00000003
        /*03c8*/ 	.word	0x00000000
        /*03cc*/ 	.short	0x010a
        /*03ce*/ 	.byte	0x3f
	.zero		1


	//   ....[53]....
        /*03d0*/ 	.word	0x00007230
        /*03d4*/ 	.word	0x00000005
        /*03d8*/ 	.word	0x00000000
        /*03dc*/ 	.short	0x010a
        /*03de*/ 	.byte	0x3f
	.zero		1


	//   ....[54]....
        /*03e0*/ 	.word	0x00007300
        /*03e4*/ 	.word	0x0000000e
        /*03e8*/ 	.word	0x00000070
        /*03ec*/ 	.short	0x010a
        /*03ee*/ 	.byte	0x3f
	.zero		1


	//   ....[55]....
        /*03f0*/ 	.word	0x000073d0
        /*03f4*/ 	.word	0x00000007
        /*03f8*/ 	.word	0x00000000
        /*03fc*/ 	.short	0x010a
        /*03fe*/ 	.byte	0x3f
	.zero		1


	//   ....[56]....
        /*0400*/ 	.word	0x00007420
        /*0404*/ 	.word	0x00000009
        /*0408*/ 	.word	0x00000000
        /*040c*/ 	.short	0x010a
        /*040e*/ 	.byte	0x3f
	.zero		1


	//   ....[57]....
        /*0410*/ 	.word	0x00007470
        /*0414*/ 	.word	0x00000006
        /*0418*/ 	.word	0x00000000
        /*041c*/ 	.short	0x010a
        /*041e*/ 	.byte	0x3f
	.zero		1


	//   ....[58]....
        /*0420*/ 	.word	0x000074c0
        /*0424*/ 	.word	0x00000009
        /*0428*/ 	.word	0x00000000
        /*042c*/ 	.short	0x010a
        /*042e*/ 	.byte	0x3f
	.zero		1


	//   ....[59]....
        /*0430*/ 	.word	0x00007510
        /*0434*/ 	.word	0x00000006
        /*0438*/ 	.word	0x00000000
        /*043c*/ 	.short	0x010a
        /*043e*/ 	.byte	0x3f
	.zero		1


	//   ....[60]....
        /*0440*/ 	.word	0x00007560
        /*0444*/ 	.word	0x00000009
        /*0448*/ 	.word	0x00000000
        /*044c*/ 	.short	0x010a
        /*044e*/ 	.byte	0x3f
	.zero		1


	//   ....[61]....
        /*0450*/ 	.word	0x000075b0
        /*0454*/ 	.word	0x00000006
        /*0458*/ 	.word	0x00000000
        /*045c*/ 	.short	0x010a
        /*045e*/ 	.byte	0x3f
	.zero		1


	//   ....[62]....
        /*0460*/ 	.word	0x00007600
        /*0464*/ 	.word	0x00000009
        /*0468*/ 	.word	0x00000000
        /*046c*/ 	.short	0x010a
        /*046e*/ 	.byte	0x3f
	.zero		1


	//   ....[63]....
        /*0470*/ 	.word	0x00007650
        /*0474*/ 	.word	0x00000006
        /*0478*/ 	.word	0x00000000
        /*047c*/ 	.short	0x010a
        /*047e*/ 	.byte	0x3f
	.zero		1


	//   ....[64]....
        /*0480*/ 	.word	0x000076a0
        /*0484*/ 	.word	0x00000009
        /*0488*/ 	.word	0x00000000
        /*048c*/ 	.short	0x010a
        /*048e*/ 	.byte	0x3f
	.zero		1


	//   ....[65]....
        /*0490*/ 	.word	0x000076f0
        /*0494*/ 	.word	0x00000006
        /*0498*/ 	.word	0x00000000
        /*049c*/ 	.short	0x010a
        /*049e*/ 	.byte	0x3f
	.zero		1


	//   ....[66]....
        /*04a0*/ 	.word	0x00007740
        /*04a4*/ 	.word	0x00000009
        /*04a8*/ 	.word	0x00000000
        /*04ac*/ 	.short	0x010a
        /*04ae*/ 	.byte	0x3f
	.zero		1


	//   ....[67]....
        /*04b0*/ 	.word	0x00007790
        /*04b4*/ 	.word	0x00000006
        /*04b8*/ 	.word	0x00000000
        /*04bc*/ 	.short	0x010a
        /*04be*/ 	.byte	0x3f
	.zero		1


	//----- nvinfo : EIATTR_NUM_MBARRIERS
	.align		4
.L_35:
        /*04c0*/ 	.byte	0x03, 0x38
        /*04c2*/ 	.short	0x001e


	//----- nvinfo : EIATTR_EXIT_INSTR_OFFSETS
	.align		4
        /*04c4*/ 	.byte	0x04, 0x1c
        /*04c6*/ 	.short	(.L_37 - .L_36)


	//   ....[0]....
.L_36:
        /*04c8*/ 	.word	0x00000750


	//   ....[1]....
        /*04cc*/ 	.word	0x00001010


	//   ....[2]....
        /*04d0*/ 	.word	0x00005610


	//   ....[3]....
        /*04d4*/ 	.word	0x00005c40


	//   ....[4]....
        /*04d8*/ 	.word	0x000071d0


	//----- nvinfo : EIATTR_MAX_THREADS
	.align		4
.L_37:
        /*04dc*/ 	.byte	0x04, 0x05
        /*04de*/ 	.short	(.L_39 - .L_38)
.L_38:
        /*04e0*/ 	.word	0x00000180
        /*04e4*/ 	.word	0x00000001
        /*04e8*/ 	.word	0x00000001


	//----- nvinfo : EIATTR_CRS_STACK_SIZE
	.align		4
.L_39:
        /*04ec*/ 	.byte	0x04, 0x1e
        /*04ee*/ 	.short	(.L_41 - .L_40)
.L_40:
        /*04f0*/ 	.word	0x00000000


	//----- nvinfo : EIATTR_CBANK_PARAM_SIZE
	.align		4
.L_41:
        /*04f4*/ 	.byte	0x03, 0x19
        /*04f6*/ 	.short	0x0470


	//----- nvinfo : EIATTR_PARAM_CBANK
	.align		4
        /*04f8*/ 	.byte	0x04, 0x0a
        /*04fa*/ 	.short	(.L_43 - .L_42)
	.align		4
.L_42:
        /*04fc*/ 	.word	index@(.nv.constant0._ZN7cutlass13device_kernelINS_4gemm6kernel13GemmUniversalIN4cute5tupleIJiiiiEEENS1_10collective13CollectiveMmaINS1_34MainloopSm90TmaGmmaWarpSpecializedILi14ENS5_IJNS4_1CILi1EEESB_SB_EEENS1_35KernelTmaWarpSpecializedCooperativeEEENS5_IJNSA_ILi128EEESF_NSA_ILi64EEEEEEaNS5_IJlSB_lEEEaSI_NS4_8TiledMMAINS4_8MMA_AtomIJNS4_4SM904GMMA27MMA_64x128x32_S32S8S8_SS_TNEEEENS4_6LayoutINS5_IJNSA_ILi2EEESB_SB_EEENS5_IJSB_NSA_ILi0EEESS_EEEEENS5_IJNS4_10UnderscoreESV_SV_EEEEENS4_13SM90_TMA_LOADENS4_14ComposedLayoutINS4_7SwizzleILi2ELi4ELi3EEENS4_18smem_ptr_flag_bitsILi8EEENSP_INS5_IJNSA_ILi8EEESG_EEENS5_IJSG_SB_EEEEEEEvNS4_8identityESY_S18_vS19_EENS_8epilogue10collective6detail29Sm90TmaWarpSpecializedAdapterINS1C_15DefaultEpilogueIaSI_SI_NS1B_6thread17LinearCombinationIaLi1EiiLNS1G_9ScaleType4KindE0ELNS_15FloatRoundStyleE2EaEENS1_15EpilogueDefaultEEEEEvvEEEEvNT_6ParamsE)
        /*0500*/ 	.short	0x0210
        /*0502*/ 	.short	0x0470


	//----- nvinfo : EIATTR_SW_WAR
	.align		4
.L_43:
        /*0504*/ 	.byte	0x04, 0x36
        /*0506*/ 	.short	(.L_45 - .L_44)
.L_44:
        /*0508*/ 	.word	0x00000008
.L_45:


//--------------------- .nv.callgraph             --------------------------
	.section	.nv.callgraph,"",@"SHT_CUDA_CALLGRAPH"
	.align	4
	.sectionentsize	8
	.align		4
        /*0000*/ 	.word	0x00000000
	.align		4
        /*0004*/ 	.word	0xffffffff
	.align		4
        /*0008*/ 	.word	index@(_ZN7cutlass13device_kernelINS_4gemm6kernel13GemmUniversalIN4cute5tupleIJiiiiEEENS1_10collective13CollectiveMmaINS1_34MainloopSm90TmaGmmaWarpSpecializedILi14ENS5_IJNS4_1CILi1EEESB_SB_EEENS1_35KernelTmaWarpSpecializedCooperativeEEENS5_IJNSA_ILi128EEESF_NSA_ILi64EEEEEEaNS5_IJlSB_lEEEaSI_NS4_8TiledMMAINS4_8MMA_AtomIJNS4_4SM904GMMA27MMA_64x128x32_S32S8S8_SS_TNEEEENS4_6LayoutINS5_IJNSA_ILi2EEESB_SB_EEENS5_IJSB_NSA_ILi0EEESS_EEEEENS5_IJNS4_10UnderscoreESV_SV_EEEEENS4_13SM90_TMA_LOADENS4_14ComposedLayoutINS4_7SwizzleILi2ELi4ELi3EEENS4_18smem_ptr_flag_bitsILi8EEENSP_INS5_IJNSA_ILi8EEESG_EEENS5_IJSG_SB_EEEEEEEvNS4_8identityESY_S18_vS19_EENS_8epilogue10collective6detail29Sm90TmaWarpSpecializedAdapterINS1C_15DefaultEpilogueIaSI_SI_NS1B_6thread17LinearCombinationIaLi1EiiLNS1G_9ScaleType4KindE0ELNS_15FloatRoundStyleE2EaEENS1_15EpilogueDefaultEEEEEvvEEEEvNT_6ParamsE)
	.align		4
        /*000c*/ 	.word	index@(__assertfail)
	.align		4
        /*0010*/ 	.word	0x00000000
	.align		4
        /*0014*/ 	.word	0xfffffffe
	.align		4
        /*0018*/ 	.word	0x00000000
	.align		4
        /*001c*/ 	.word	0xfffffffd
	.align		4
        /*0020*/ 	.word	0x00000000
	.align		4
        /*0024*/ 	.word	0xfffffffc


//--------------------- .nv.constant4             --------------------------
	.section	.nv.constant4,"a",@progbits
	.align	8
	.align		8
.nv.constant4:
        /*0000*/ 	.dword	__assertfail
	.align		8
        /*0008*/ 	.dword	__unnamed_1
	.align		8
        /*0010*/ 	.dword	_ZN39_INTERNAL_2ebbd40c_4_k_cu_d4d4f6ae_43094cuda3std3__45__cpo5beginE
	.align		8
        /*0018*/ 	.dword	_ZN39_INTERNAL_2ebbd40c_4_k_cu_d4d4f6ae_43094cuda3std3__45__cpo3endE
	.align		8
        /*0020*/ 	.dword	_ZN39_INTERNAL_2ebbd40c_4_k_cu_d4d4f6ae_43094cuda3std3__45__cpo6cbeginE
	.align		8
        /*0028*/ 	.dword	_ZN39_INTERNAL_2ebbd40c_4_k_cu_d4d4f6ae_43094cuda3std3__45__cpo4cendE
	.align		8
        /*0030*/ 	.dword	_ZN39_INTERNAL_2ebbd40c_4_k_cu_d4d4f6ae_43094cuda3std3__441_GLOBAL__N__2ebbd40c_4_k_cu_d4d4f6ae_43096ignoreE
	.align		8
        /*0038*/ 	.dword	_ZN39_INTERNAL_2ebbd40c_4_k_cu_d4d4f6ae_43094cuda3std3__419piecewise_constructE
	.align		8
        /*0040*/ 	.dword	_ZN39_INTERNAL_2ebbd40c_4_k_cu_d4d4f6ae_43094cuda3std3__48in_placeE
	.align		8
        /*0048*/ 	.dword	_ZN39_INTERNAL_2ebbd40c_4_k_cu_d4d4f6ae_43094cuda3std6ranges3__45__cpo4swapE
	.align		8
        /*0050*/ 	.dword	_ZN39_INTERNAL_2ebbd40c_4_k_cu_d4d4f6ae_43094cuda3std6ranges3__45__cpo9iter_moveE
	.align		8
        /*0058*/ 	.dword	_ZN39_INTERNAL_2ebbd40c_4_k_cu_d4d4f6ae_43094cute7productE
	.align		8
        /*0060*/ 	.dword	_ZN39_INTERNAL_2ebbd40c_4_k_cu_d4d4f6ae_43094cute1_E
	.align		8
        /*0068*/ 	.dword	$str$22
	.align		8
        /*0070*/ 	.dword	$str$23


//--------------------- .text._ZN7cutlass13device_kernelINS_4gemm6kernel13GemmUniversalIN4cute5tupleIJiiiiEEENS1_10collective13CollectiveMmaINS1_34MainloopSm90TmaGmmaWarpSpecializedILi14ENS5_IJNS4_1CILi1EEESB_SB_EEENS1_35KernelTmaWarpSpecializedCooperativeEEENS5_IJNSA_ILi128EEESF_NSA_ILi64EEEEEEaNS5_IJlSB_lEEEaSI_NS4_8TiledMMAINS4_8MMA_AtomIJNS4_4SM904GMMA27MMA_64x128x32_S32S8S8_SS_TNEEEENS4_6LayoutINS5_IJNSA_ILi2EEESB_SB_EEENS5_IJSB_NSA_ILi0EEESS_EEEEENS5_IJNS4_10UnderscoreESV_SV_EEEEENS4_13SM90_TMA_LOADENS4_14ComposedLayoutINS4_7SwizzleILi2ELi4ELi3EEENS4_18smem_ptr_flag_bitsILi8EEENSP_INS5_IJNSA_ILi8EEESG_EEENS5_IJSG_SB_EEEEEEEvNS4_8identityESY_S18_vS19_EENS_8epilogue10collective6detail29Sm90TmaWarpSpecializedAdapterINS1C_15DefaultEpilogueIaSI_SI_NS1B_6thread17LinearCombinationIaLi1EiiLNS1G_9ScaleType4KindE0ELNS_15FloatRoundStyleE2EaEENS1_15EpilogueDefaultEEEEEvvEEEEvNT_6ParamsE --------------------------
	.section	.text._ZN7cutlass13device_kernelINS_4gemm6kernel13GemmUniversalIN4cute5tupleIJiiiiEEENS1_10collective13CollectiveMmaINS1_34MainloopSm90TmaGmmaWarpSpecializedILi14ENS5_IJNS4_1CILi1EEESB_SB_EEENS1_35KernelTmaWarpSpecializedCooperativeEEENS5_IJNSA_ILi128EEESF_NSA_ILi64EEEEEEaNS5_IJlSB_lEEEaSI_NS4_8TiledMMAINS4_8MMA_AtomIJNS4_4SM904GMMA27MMA_64x128x32_S32S8S8_SS_TNEEEENS4_6LayoutINS5_IJNSA_ILi2EEESB_SB_EEENS5_IJSB_NSA_ILi0EEESS_EEEEENS5_IJNS4_10UnderscoreESV_SV_EEEEENS4_13SM90_TMA_LOADENS4_14ComposedLayoutINS4_7SwizzleILi2ELi4ELi3EEENS4_18smem_ptr_flag_bitsILi8EEENSP_INS5_IJNSA_ILi8EEESG_EEENS5_IJSG_SB_EEEEEEEvNS4_8identityESY_S18_vS19_EENS_8epilogue10collective6detail29Sm90TmaWarpSpecializedAdapterINS1C_15DefaultEpilogueIaSI_SI_NS1B_6thread17LinearCombinationIaLi1EiiLNS1G_9ScaleType4KindE0ELNS_15FloatRoundStyleE2EaEENS1_15EpilogueDefaultEEEEEvvEEEEvNT_6ParamsE,"ax",@progbits
	.align	128
.text._ZN7cutlass13device_kernelINS_4gemm6kernel13GemmUniversalIN4cute5tupleIJiiiiEEENS1_10collective13CollectiveMmaINS1_34MainloopSm90TmaGmmaWarpSpecializedILi14ENS5_IJNS4_1CILi1EEESB_SB_EEENS1_35KernelTmaWarpSpecializedCooperativeEEENS5_IJNSA_ILi128EEESF_NSA_ILi64EEEEEEaNS5_IJlSB_lEEEaSI_NS4_8TiledMMAINS4_8MMA_AtomIJNS4_4SM904GMMA27MMA_64x128x32_S32S8S8_SS_TNEEEENS4_6LayoutINS5_IJNSA_ILi2EEESB_SB_EEENS5_IJSB_NSA_ILi0EEESS_EEEEENS5_IJNS4_10UnderscoreESV_SV_EEEEENS4_13SM90_TMA_LOADENS4_14ComposedLayoutINS4_7SwizzleILi2ELi4ELi3EEENS4_18smem_ptr_flag_bitsILi8EEENSP_INS5_IJNSA_ILi8EEESG_EEENS5_IJSG_SB_EEEEEEEvNS4_8identityESY_S18_vS19_EENS_8epilogue10collective6detail29Sm90TmaWarpSpecializedAdapterINS1C_15DefaultEpilogueIaSI_SI_NS1B_6thread17LinearCombinationIaLi1EiiLNS1G_9ScaleType4KindE0ELNS_15FloatRoundStyleE2EaEENS1_15EpilogueDefaultEEEEEvvEEEEvNT_6ParamsE:
        .type           _ZN7cutlass13device_kernelINS_4gemm6kernel13GemmUniversalIN4cute5tupleIJiiiiEEENS1_10collective13CollectiveMmaINS1_34MainloopSm90TmaGmmaWarpSpecializedILi14ENS5_IJNS4_1CILi1EEESB_SB_EEENS1_35KernelTmaWarpSpecializedCooperativeEEENS5_IJNSA_ILi128EEESF_NSA_ILi64EEEEEEaNS5_IJlSB_lEEEaSI_NS4_8TiledMMAINS4_8MMA_AtomIJNS4_4SM904GMMA27MMA_64x128x32_S32S8S8_SS_TNEEEENS4_6LayoutINS5_IJNSA_ILi2EEESB_SB_EEENS5_IJSB_NSA_ILi0EEESS_EEEEENS5_IJNS4_10UnderscoreESV_SV_EEEEENS4_13SM90_TMA_LOADENS4_14ComposedLayoutINS4_7SwizzleILi2ELi4ELi3EEENS4_18smem_ptr_flag_bitsILi8EEENSP_INS5_IJNSA_ILi8EEESG_EEENS5_IJSG_SB_EEEEEEEvNS4_8identityESY_S18_vS19_EENS_8epilogue10collective6detail29Sm90TmaWarpSpecializedAdapterINS1C_15DefaultEpilogueIaSI_SI_NS1B_6thread17LinearCombinationIaLi1EiiLNS1G_9ScaleType4KindE0ELNS_15FloatRoundStyleE2EaEENS1_15EpilogueDefaultEEEEEvvEEEEvNT_6ParamsE,@function
        .size           _ZN7cutlass13device_kernelINS_4gemm6kernel13GemmUniversalIN4cute5tupleIJiiiiEEENS1_10collective13CollectiveMmaINS1_34MainloopSm90TmaGmmaWarpSpecializedILi14ENS5_IJNS4_1CILi1EEESB_SB_EEENS1_35KernelTmaWarpSpecializedCooperativeEEENS5_IJNSA_ILi128EEESF_NSA_ILi64EEEEEEaNS5_IJlSB_lEEEaSI_NS4_8TiledMMAINS4_8MMA_AtomIJNS4_4SM904GMMA27MMA_64x128x32_S32S8S8_SS_TNEEEENS4_6LayoutINS5_IJNSA_ILi2EEESB_SB_EEENS5_IJSB_NSA_ILi0EEESS_EEEEENS5_IJNS4_10UnderscoreESV_SV_EEEEENS4_13SM90_TMA_LOADENS4_14ComposedLayoutINS4_7SwizzleILi2ELi4ELi3EEENS4_18smem_ptr_flag_bitsILi8EEENSP_INS5_IJNSA_ILi8EEESG_EEENS5_IJSG_SB_EEEEEEEvNS4_8identityESY_S18_vS19_EENS_8epilogue10collective6detail29Sm90TmaWarpSpecializedAdapterINS1C_15DefaultEpilogueIaSI_SI_NS1B_6thread17LinearCombinationIaLi1EiiLNS1G_9ScaleType4KindE0ELNS_15FloatRoundStyleE2EaEENS1_15EpilogueDefaultEEEEEvvEEEEvNT_6ParamsE,(.L_x_219 - _ZN7cutlass13device_kernelINS_4gemm6kernel13GemmUniversalIN4cute5tupleIJiiiiEEENS1_10collective13CollectiveMmaINS1_34MainloopSm90TmaGmmaWarpSpecializedILi14ENS5_IJNS4_1CILi1EEESB_SB_EEENS1_35KernelTmaWarpSpecializedCooperativeEEENS5_IJNSA_ILi128EEESF_NSA_ILi64EEEEEEaNS5_IJlSB_lEEEaSI_NS4_8TiledMMAINS4_8MMA_AtomIJNS4_4SM904GMMA27MMA_64x128x32_S32S8S8_SS_TNEEEENS4_6LayoutINS5_IJNSA_ILi2EEESB_SB_EEENS5_IJSB_NSA_ILi0EEESS_EEEEENS5_IJNS4_10UnderscoreESV_SV_EEEEENS4_13SM90_TMA_LOADENS4_14ComposedLayoutINS4_7SwizzleILi2ELi4ELi3EEENS4_18smem_ptr_flag_bitsILi8EEENSP_INS5_IJNSA_ILi8EEESG_EEENS5_IJSG_SB_EEEEEEEvNS4_8identityESY_S18_vS19_EENS_8epilogue10collective6detail29Sm90TmaWarpSpecializedAdapterINS1C_15DefaultEpilogueIaSI_SI_NS1B_6thread17LinearCombinationIaLi1EiiLNS1G_9ScaleType4KindE0ELNS_15FloatRoundStyleE2EaEENS1_15EpilogueDefaultEEEEEvvEEEEvNT_6ParamsE)
        .other          _ZN7cutlass13device_kernelINS_4gemm6kernel13GemmUniversalIN4cute5tupleIJiiiiEEENS1_10collective13CollectiveMmaINS1_34MainloopSm90TmaGmmaWarpSpecializedILi14ENS5_IJNS4_1CILi1EEESB_SB_EEENS1_35KernelTmaWarpSpecializedCooperativeEEENS5_IJNSA_ILi128EEESF_NSA_ILi64EEEEEEaNS5_IJlSB_lEEEaSI_NS4_8TiledMMAINS4_8MMA_AtomIJNS4_4SM904GMMA27MMA_64x128x32_S32S8S8_SS_TNEEEENS4_6LayoutINS5_IJNSA_ILi2EEESB_SB_EEENS5_IJSB_NSA_ILi0EEESS_EEEEENS5_IJNS4_10UnderscoreESV_SV_EEEEENS4_13SM90_TMA_LOADENS4_14ComposedLayoutINS4_7SwizzleILi2ELi4ELi3EEENS4_18smem_ptr_flag_bitsILi8EEENSP_INS5_IJNSA_ILi8EEESG_EEENS5_IJSG_SB_EEEEEEEvNS4_8identityESY_S18_vS19_EENS_8epilogue10collective6detail29Sm90TmaWarpSpecializedAdapterINS1C_15DefaultEpilogueIaSI_SI_NS1B_6thread17LinearCombinationIaLi1EiiLNS1G_9ScaleType4KindE0ELNS_15FloatRoundStyleE2EaEENS1_15EpilogueDefaultEEEEEvvEEEEvNT_6ParamsE,@"STO_CUDA_ENTRY STV_DEFAULT"
_ZN7cutlass13device_kernelINS_4gemm6kernel13GemmUniversalIN4cute5tupleIJiiiiEEENS1_10collective13CollectiveMmaINS1_34MainloopSm90TmaGmmaWarpSpecializedILi14ENS5_IJNS4_1CILi1EEESB_SB_EEENS1_35KernelTmaWarpSpecializedCooperativeEEENS5_IJNSA_ILi128EEESF_NSA_ILi64EEEEEEaNS5_IJlSB_lEEEaSI_NS4_8TiledMMAINS4_8MMA_AtomIJNS4_4SM904GMMA27MMA_64x128x32_S32S8S8_SS_TNEEEENS4_6LayoutINS5_IJNSA_ILi2EEESB_SB_EEENS5_IJSB_NSA_ILi0EEESS_EEEEENS5_IJNS4_10UnderscoreESV_SV_EEEEENS4_13SM90_TMA_LOADENS4_14ComposedLayoutINS4_7SwizzleILi2ELi4ELi3EEENS4_18smem_ptr_flag_bitsILi8EEENSP_INS5_IJNSA_ILi8EEESG_EEENS5_IJSG_SB_EEEEEEEvNS4_8identityESY_S18_vS19_EENS_8epilogue10collective6detail29Sm90TmaWarpSpecializedAdapterINS1C_15DefaultEpilogueIaSI_SI_NS1B_6thread17LinearCombinationIaLi1EiiLNS1G_9ScaleType4KindE0ELNS_15FloatRoundStyleE2EaEENS1_15EpilogueDefaultEEEEEvvEEEEvNT_6ParamsE:
[----:B------:R-:W0:Y:S01]  /*0000*/  LDC R1, c[0x0][0x28] ;  /* 0x00000a00ff017b82 */ /* 0x000e220000000800 */
[----:B------:R-:W1:Y:S01]  /*0010*/  S2R R18, SR_TID.X ;  /* 0x0000000000127919 */ /* 0x000e620000002100 */
[----:B------:R-:W-:Y:S01]  /*0020*/  ELECT P0, URZ, PT ;  /* 0x00000000003f782f */ /* 0x000fe20003800000 */
[----:B------:R-:W-:Y:S01]  /*0030*/  BSSY B0, `(.L_x_0) ;  /* 0x000000f000007945 */ /* 0x000fe20003800000 */
[--C-:B-1----:R-:W-:Y:S02]  /*0040*/  SHF.R.U32.HI R0, RZ, 0x5, R18.reuse ;  /* 0x00000005ff007819 */ /* 0x102fe40000011612 */
[----:B------:R-:W-:-:S03]  /*0050*/  SHF.R.U32.HI R2, RZ, 0x7, R18 ;  /* 0x00000007ff027819 */ /* 0x000fc60000011612 */
[----:B------:R-:W1:Y:S04]  /*0060*/  SHFL.IDX PT, R5, R0, RZ, 0x1f ;  /* 0x00001fff00057589 */ /* 0x000e6800000e0000 */
[----:B------:R2:W3:Y:S01]  /*0070*/  SHFL.IDX PT, R8, R2, RZ, 0x1f ;  /* 0x00001fff02087589 */ /* 0x0004e200000e0000 */
[----:B-1----:R-:W-:-:S13]  /*0080*/  ISETP.NE.OR P0, PT, R5, RZ, !P0 ;  /* 0x000000ff0500720c */ /* 0x002fda0004705670 */
[----:B0-23--:R-:W-:Y:S05]  /*0090*/  @P0 BRA `(.L_x_1) ;  /* 0x0000000000200947 */ /* 0x00dfea0003800000 */
[----:B------:R-:W-:Y:S02]  /*00a0*/  ULDC.64 UR4, c[0x0][0x198] ;  /* 0x0000660000047ab9 */ /* 0x000fe40000000a00 */
[----:B------:R-:W-:Y:S02]  /*00b0*/  UIADD3 UR6, UP0, UR4, 0xf0, URZ ;  /* 0x000000f004067890 */ /* 0x000fe4000ff1e03f */
[----:B------:R-:W-:Y:S02]  /*00c0*/  UIADD3 UR4, UP1, UR4, 0x1f0, URZ ;  /* 0x000001f004047890 */ /* 0x000fe4000ff3e03f */
[----:B------:R-:W-:Y:S02]  /*00d0*/  UIADD3.X UR7, URZ, UR5, URZ, UP0, !UPT ;  /* 0x000000053f077290 */ /* 0x000fe400087fe43f */
[----:B------:R-:W-:-:S07]  /*00e0*/  UIADD3.X UR5, URZ, UR5, URZ, UP1, !UPT ;  /* 0x000000053f057290 */ /* 0x000fce0008ffe43f */
[----:B------:R0:W-:Y:S02]  /*00f0*/  UTMACCTL.PF [UR6] ;  /* 0x00000000060079b9 */ /* 0x0001e40008040000 */
[----:B------:R0:W-:Y:S02]  /*0100*/  UTMACCTL.PF [UR4] ;  /* 0x00000000040079b9 */ /* 0x0001e40008040000 */
[----:B0-----:R-:W-:Y:S01]  /*0110*/  NOP ;  /* 0x0000000000007918 */ /* 0x001fe20000000000 */
.L_x_1:
[----:B------:R-:W-:Y:S05]  /*0120*/  BSYNC B0 ;  /* 0x0000000000007941 */ /* 0x000fea0003800000 */
.L_x_0:
[----:B------:R-:W0:Y:S02]  /*0130*/  SHFL.IDX PT, R2, R0, RZ, 0x1f ;  /* 0x00001fff00027589 */ /* 0x000e2400000e0000 */
[----:B0-----:R-:W-:-:S13]  /*0140*/  ISETP.NE.AND P0, PT, R2, RZ, PT ;  /* 0x000000ff0200720c */ /* 0x001fda0003f05270 */
[----:B------:R-:W-:Y:S05]  /*0150*/  @P0 BRA `(.L_x_2) ;  /* 0x0000000000b40947 */ /* 0x000fea0003800000 */
[----:B------:R-:W-:Y:S01]  /*0160*/  ELECT P0, URZ, PT ;  /* 0x00000000003f782f */ /* 0x000fe20003800000 */
[----:B------:R-:W-:-:S12]  /*0170*/  BSSY B0, `(.L_x_2) ;  /* 0x000002b000007945 */ /* 0x000fd80003800000 */
[----:B------:R-:W-:Y:S05]  /*0180*/  @!P0 BRA `(.L_x_3) ;  /* 0x0000000000a48947 */ /* 0x000fea0003800000 */
[----:B------:R-:W0:Y:S01]  /*0190*/  S2UR UR8, SR_CgaCtaId ;  /* 0x00000000000879c3 */ /* 0x000e220000008800 */
[----:B------:R-:W-:Y:S01]  /*01a0*/  UMOV UR4, 0x400 ;  /* 0x0000040000047882 */ /* 0x000fe20000000000 */
[----:B------:R-:W-:Y:S01]  /*01b0*/  UMOV UR5, 0x1 ;  /* 0x0000000100057882 */ /* 0x000fe20000000000 */
[----:B------:R-:W-:Y:S02]  /*01c0*/  UMOV UR6, 0x100 ;  /* 0x0000010000067882 */ /* 0x000fe40000000000 */
[----:B------:R-:W-:-:S04]  /*01d0*/  UIADD3 UR6, -UR6, 0x100000, URZ ;  /* 0x0010000006067890 */ /* 0x000fc8000fffe13f */
[----:B------:R-:W-:Y:S02]  /*01e0*/  USHF.L.U32 UR7, UR6, 0xb, URZ ;  /* 0x0000000b06077899 */ /* 0x000fe4000800063f */
[----:B------:R-:W-:Y:S02]  /*01f0*/  USHF.L.U32 UR6, UR6, 0x1, URZ ;  /* 0x0000000106067899 */ /* 0x000fe4000800063f */
[----:B0-----:R-:W-:Y:S02]  /*0200*/  ULEA UR8, UR8, UR4, 0x18 ;  /* 0x0000000408087291 */ /* 0x001fe4000f8ec03f */
[----:B------:R-:W-:-:S04]  /*0210*/  UIADD3 UR4, -UR5, 0x100000, URZ ;  /* 0x0010000005047890 */ /* 0x000fc8000fffe13f */
[----:B------:R-:W-:Y:S02]  /*0220*/  USHF.L.U32 UR5, UR4, 0xb, URZ ;  /* 0x0000000b04057899 */ /* 0x000fe4000800063f */
[----:B------:R-:W-:Y:S01]  /*0230*/  USHF.L.U32 UR4, UR4, 0x1, URZ ;  /* 0x0000000104047899 */ /* 0x000fe2000800063f */
[----:B------:R-:W0:Y:S11]  /*0240*/  FENCE.VIEW.ASYNC.S ;  /* 0x00000000000073c6 */ /* 0x000e360000000000 */
[----:B0-----:R0:W1:Y:S01]  /*0250*/  SYNCS.EXCH.64 URZ, [UR8], UR4 ;  /* 0x00000004083f75b2 */ /* 0x0010620008000100 */
[----:B------:R0:W2:Y:S01]  /*0260*/  SYNCS.EXCH.64 URZ, [UR8+0x70], UR6 ;  /* 0x00007006083f75b2 */ /* 0x0000a20008000100 */
[----:B------:R0:W3:Y:S01]  /*0270*/  SYNCS.EXCH.64 URZ, [UR8+0x8], UR4 ;  /* 0x00000804083f75b2 */ /* 0x0000e20008000100 */
[----:B------:R0:W4:Y:S01]  /*0280*/  SYNCS.EXCH.64 URZ, [UR8+0x78], UR6 ;  /* 0x00007806083f75b2 */ /* 0x0001220008000100 */
[----:B------:R0:W0:Y:S01]  /*0290*/  SYNCS.EXCH.64 URZ, [UR8+0x10], UR4 ;  /* 0x00001004083f75b2 */ /* 0x0000220008000100 */
        /* <DEDUP_REMOVED lines=23> */
[----:B-1234-:R-:W-:Y:S01]  /*0410*/  NOP ;  /* 0x0000000000007918 */ /* 0x01efe20000000000 */
.L_x_3:
[----:B0-----:R-:W-:Y:S05]  /*0420*/  BSYNC B0 ;  /* 0x0000000000007941 */ /* 0x001fea0003800000 */
.L_x_2:
[----:B------:R-:W0:Y:S01]  /*0430*/  SHFL.IDX PT, R0, R0, RZ, 0x1f ;  /* 0x00001fff00007589 */ /* 0x000e2200000e0000 */
[----:B------:R-:W-:Y:S01]  /*0440*/  ELECT P0, URZ, PT ;  /* 0x00000000003f782f */ /* 0x000fe20003800000 */
[----:B------:R-:W1:Y:S01]  /*0450*/  LDC R2, c[0x0][0x65c] ;  /* 0x00019700ff027b82 */ /* 0x000e620000000800 */
[----:B------:R-:W-:Y:S01]  /*0460*/  SHF.R.S32.HI R6, RZ, 0x1f, R5 ;  /* 0x0000001fff067819 */ /* 0x000fe20000011405 */
[----:B------:R-:W2:Y:S01]  /*0470*/  S2R R3, SR_CTAID.Y ;  /* 0x0000000000037919 */ /* 0x000ea20000002600 */
[----:B------:R-:W-:Y:S01]  /*0480*/  UMOV UR4, 0x20 ;  /* 0x0000002000047882 */ /* 0x000fe20000000000 */
[----:B------:R-:W-:Y:S01]  /*0490*/  ISETP.NE.AND P2, PT, R8, RZ, PT ;  /* 0x000000ff0800720c */ /* 0x000fe20003f45270 */
[----:B------:R-:W-:Y:S01]  /*04a0*/  NOP ;  /* 0x0000000000007918 */ /* 0x000fe20000000000 */
[----:B------:R-:W3:Y:S01]  /*04b0*/  S2R R4, SR_CTAID.X ;  /* 0x0000000000047919 */ /* 0x000ee20000002500 */
[----:B------:R-:W-:Y:S01]  /*04c0*/  LEA.HI R6, R6, R5, RZ, 0x2 ;  /* 0x0000000506067211 */ /* 0x000fe200078f10ff */
[----:B------:R-:W-:Y:S01]  /*04d0*/  NOP ;  /* 0x0000000000007918 */ /* 0x000fe20000000000 */
[----:B0-----:R-:W-:-:S02]  /*04e0*/  ISETP.NE.OR P0, PT, R0, RZ, !P0 ;  /* 0x000000ff0000720c */ /* 0x001fc40004705670 */
[----:B-1----:R-:W-:-:S04]  /*04f0*/  ISETP.NE.AND P3, PT, R2, 0x1, PT ;  /* 0x000000010200780c */ /* 0x002fc80003f65270 */
[----:B------:R-:W-:Y:S02]  /*0500*/  P2R R0, PR, RZ, 0x8 ;  /* 0x00000008ff007803 */ /* 0x000fe40000000000 */
[----:B------:R-:W-:-:S05]  /*0510*/  LOP3.LUT R0, R6, 0xfffffffc, RZ, 0xc0, !PT ;  /* 0xfffffffc06007812 */ /* 0x000fca00078ec0ff */
[----:B------:R-:W-:Y:S01]  /*0520*/  VOTEU.ALL UP0, P0 ;  /* 0x00000000003f7886 */ /* 0x000fe20000000000 */
[----:B------:R-:W-:Y:S01]  /*0530*/  IMAD.IADD R0, R5, 0x1, -R0 ;  /* 0x0000000105007824 */ /* 0x000fe200078e0a00 */
[----:B------:R-:W3:Y:S01]  /*0540*/  @P3 LDC R17, c[0x0][0x10] ;  /* 0x00000400ff113b82 */ /* 0x000ee20000000800 */
[----:B------:R-:W-:Y:S01]  /*0550*/  VOTEU.ALL UP1, P0 ;  /* 0x00000000003f7886 */ /* 0x000fe20000020000 */
[----:B--2---:R-:W-:Y:S01]  /*0560*/  @P3 IMAD.MOV.U32 R6, RZ, RZ, R3 ;  /* 0x000000ffff063224 */ /* 0x004fe200078e0003 */
[----:B------:R-:W-:Y:S01]  /*0570*/  @!UP0 UMOV UR6, 0x400 ;  /* 0x0000040000068882 */ /* 0x000fe20000000000 */
[----:B------:R-:W-:-:S04]  /*0580*/  @!UP0 UIADD3 UR4, -UR4, 0x100000, URZ ;  /* 0x0010000004048890 */ /* 0x000fc8000fffe13f */
[----:B------:R-:W-:Y:S02]  /*0590*/  @!UP0 USHF.L.U32 UR5, UR4, 0xb, URZ ;  /* 0x0000000b04058899 */ /* 0x000fe4000800063f */
[----:B------:R-:W-:Y:S01]  /*05a0*/  @!UP0 USHF.L.U32 UR4, UR4, 0x1, URZ ;  /* 0x0000000104048899 */ /* 0x000fe2000800063f */
[----:B------:R-:W-:Y:S02]  /*05b0*/  @P3 IMAD.MOV.U32 R7, RZ, RZ, RZ ;  /* 0x000000ffff073224 */ /* 0x000fe400078e00ff */
[----:B------:R-:W-:Y:S01]  /*05c0*/  IMAD.MOV.U32 R5, RZ, RZ, RZ ;  /* 0x000000ffff057224 */ /* 0x000fe200078e00ff */
[----:B------:R-:W0:Y:S01]  /*05d0*/  @!UP0 S2UR UR7, SR_CgaCtaId ;  /* 0x00000000000789c3 */ /* 0x000e220000008800 */
[----:B------:R-:W-:-:S07]  /*05e0*/  @P3 IMAD.MOV.U32 R11, RZ, RZ, RZ ;  /* 0x000000ffff0b3224 */ /* 0x000fce00078e00ff */
[----:B------:R-:W1:Y:S01]  /*05f0*/  @!P3 LDC R9, c[0x0][0xc] ;  /* 0x00000300ff09bb82 */ /* 0x000e620000000800 */
[----:B---3--:R-:W-:-:S04]  /*0600*/  @P3 IMAD.WIDE.U32 R16, R4, R17, R6 ;  /* 0x0000001104103225 */ /* 0x008fc800078e0006 */
[----:B------:R-:W-:Y:S01]  /*0610*/  @P3 IMAD.IADD R17, R17, 0x1, R11 ;  /* 0x0000000111113824 */ /* 0x000fe200078e020b */
[----:B0-----:R-:W-:Y:S01]  /*0620*/  @!UP0 ULEA UR6, UR7, UR6, 0x18 ;  /* 0x0000000607068291 */ /* 0x001fe2000f8ec03f */
[----:B------:R-:W-:Y:S01]  /*0630*/  VOTEU.ALL UP0, P0 ;  /* 0x00000000003f7886 */ /* 0x000fe20000000000 */
[----:B------:R-:W-:-:S04]  /*0640*/  ISETP.NE.AND P0, PT, R0, 0x3, PT ;  /* 0x000000030000780c */ /* 0x000fc80003f05270 */
[----:B------:R-:W-:Y:S01]  /*0650*/  ISETP.EQ.OR P0, PT, R0, RZ, !P0 ;  /* 0x000000ff0000720c */ /* 0x000fe20004702670 */
[----:B-1----:R-:W-:-:S03]  /*0660*/  @!P3 IMAD.WIDE.U32 R6, R9, R3, R4 ;  /* 0x000000030906b225 */ /* 0x002fc600078e0004 */
[C---:B------:R-:W-:Y:S01]  /*0670*/  ISETP.EQ.AND P0, PT, R8.reuse, RZ, P0 ;  /* 0x000000ff0800720c */ /* 0x040fe20000702270 */
[----:B------:R-:W-:Y:S01]  /*0680*/  VIADD R8, R8, 0xffffffff ;  /* 0xffffffff08087836 */ /* 0x000fe20000000000 */
[----:B------:R-:W0:Y:S02]  /*0690*/  FENCE.VIEW.ASYNC.S ;  /* 0x00000000000073c6 */ /* 0x000e240000000000 */
[----:B0-----:R0:W1:Y:S01]  /*06a0*/  @!UP0 SYNCS.EXCH.64 URZ, [UR6+0xf0], UR4 ;  /* 0x0000f004063f85b2 */ /* 0x0010620008000100 */
[----:B------:R-:W-:Y:S01]  /*06b0*/  @!P3 IMAD.MOV.U32 R16, RZ, RZ, R6 ;  /* 0x000000ffff10b224 */ /* 0x000fe200078e0006 */
[----:B------:R-:W-:Y:S01]  /*06c0*/  SEL R19, RZ, 0x1, !P0 ;  /* 0x00000001ff137807 */ /* 0x000fe20004000000 */
[----:B------:R-:W-:Y:S01]  /*06d0*/  @!P3 IMAD.MOV.U32 R17, RZ, RZ, R7 ;  /* 0x000000ffff11b224 */ /* 0x000fe200078e0007 */
[----:B------:R-:W-:-:S04]  /*06e0*/  ISETP.GE.U32.AND P1, PT, R8, 0x2, PT ;  /* 0x000000020800780c */ /* 0x000fc80003f26070 */
[----:B------:R-:W-:Y:S01]  /*06f0*/  SEL R19, R19, 0x2, P1 ;  /* 0x0000000213137807 */ /* 0x000fe20000800000 */
[----:B------:R0:W1:Y:S01]  /*0700*/  @!UP1 SYNCS.EXCH.64 URZ, [UR6+0xf8], UR4 ;  /* 0x0000f804063f95b2 */ /* 0x0000620008000100 */
[----:B------:R-:W-:Y:S01]  /*0710*/  NOP ;  /* 0x0000000000007918 */ /* 0x000fe20000000000 */
[----:B-1----:R-:W-:Y:S06]  /*0720*/  BAR.SYNC.DEFER_BLOCKING 0x0 ;  /* 0x0000000000007b1d */ /* 0x002fec0000010000 */
[----:B------:R-:W-:Y:S05]  /*0730*/  @!P2 BRA `(.L_x_4) ;  /* 0x0000004c00b8a947 */ /* 0x000fea0003800000 */
[----:B------:R-:W-:-:S13]  /*0740*/  ISETP.GT.U32.AND P0, PT, R8, 0x1, PT ;  /* 0x000000010800780c */ /* 0x000fda0003f04070 */
[----:B0-----:R-:W-:Y:S05]  /*0750*/  @P0 EXIT ;  /* 0x000000000000094d */ /* 0x001fea0003800000 */
[----:B------:R-:W-:Y:S01]  /*0760*/  ULDC.64 UR4, c[0x0][0x650] ;  /* 0x0001940000047ab9 */ /* 0x000fe20000000a00 */
[----:B------:R-:W-:Y:S01]  /*0770*/  PRMT R0, RZ, 0x7610, R0 ;  /* 0x00007610ff007816 */ /* 0x000fe20000000000 */
[----:B------:R-:W-:Y:S01]  /*0780*/  IMAD.MOV.U32 R90, RZ, RZ, -0x1 ;  /* 0xffffffffff5a7424 */ /* 0x000fe200078e00ff */
[----:B------:R-:W-:Y:S01]  /*0790*/  ISETP.GE.U32.AND P0, PT, R16, UR4, PT ;  /* 0x0000000410007c0c */ /* 0x000fe2000bf06070 */
[----:B------:R-:W-:Y:S02]  /*07a0*/  IMAD.MOV.U32 R91, RZ, RZ, -0x1 ;  /* 0xffffffffff5b7424 */ /* 0x000fe400078e00ff */
[----:B------:R-:W-:Y:S01]  /*07b0*/  IMAD.MOV.U32 R89, RZ, RZ, -0x1 ;  /* 0xffffffffff597424 */ /* 0x000fe200078e00ff */
[----:B------:R-:W-:-:S13]  /*07c0*/  ISETP.GE.U32.AND.EX P0, PT, R17, UR5, PT, P0 ;  /* 0x0000000511007c0c */ /* 0x000fda000bf06100 */
[----:B------:R-:W-:Y:S05]  /*07d0*/  @P0 BRA `(.L_x_5) ;  /* 0x0000000400540947 */ /* 0x000fea0003800000 */
[----:B------:R-:W0:Y:S01]  /*07e0*/  LDC.64 R14, c[0x0][0x628] ;  /* 0x00018a00ff0e7b82 */ /* 0x000e220000000a00 */
[----:B------:R-:W-:Y:S02]  /*07f0*/  IMAD.MOV.U32 R6, RZ, RZ, R16 ;  /* 0x000000ffff067224 */ /* 0x000fe400078e0010 */
[----:B------:R-:W-:-:S05]  /*0800*/  IMAD.MOV.U32 R7, RZ, RZ, R17 ;  /* 0x000000ffff077224 */ /* 0x000fca00078e0011 */
[----:B------:R-:W1:Y:S08]  /*0810*/  LDC R0, c[0x0][0x630] ;  /* 0x00018c00ff007b82 */ /* 0x000e700000000800 */
[----:B------:R-:W2:Y:S01]  /*0820*/  LDC.64 R20, c[0x0][0x620] ;  /* 0x00018800ff147b82 */ /* 0x000ea20000000a00 */
[----:B0-----:R-:W-:-:S04]  /*0830*/  ISETP.NE.U32.AND P0, PT, R14, RZ, PT ;  /* 0x000000ff0e00720c */ /* 0x001fc80003f05070 */
[----:B------:R-:W-:-:S13]  /*0840*/  ISETP.NE.AND.EX P0, PT, R15, RZ, PT, P0 ;  /* 0x000000ff0f00720c */ /* 0x000fda0003f05300 */
[----:B-12---:R-:W-:Y:S05]  /*0850*/  @!P0 BRA `(.L_x_6) ;  /* 0x0000000000288947 */ /* 0x006fea0003800000 */
[----:B------:R-:W0:Y:S02]  /*0860*/  LDC R11, c[0x0][0x634] ;  /* 0x00018d00ff0b7b82 */ /* 0x000e240000000800 */
[----:B0-----:R-:W-:-:S05]  /*0870*/  IADD3 R11, P0, R16, R11, RZ ;  /* 0x0000000b100b7210 */ /* 0x001fca0007f1e0ff */
[----:B------:R-:W-:-:S04]  /*0880*/  IMAD.X R13, RZ, RZ, R17, P0 ;  /* 0x000000ffff0d7224 */ /* 0x000fc800000e0611 */
[----:B------:R-:W-:-:S04]  /*0890*/  IMAD.WIDE.U32 R6, R13, R14, RZ ;  /* 0x0000000e0d067225 */ /* 0x000fc800078e00ff */
[----:B------:R-:W-:-:S04]  /*08a0*/  IMAD.WIDE.U32 R8, P0, R11, R15, R6 ;  /* 0x0000000f0b087225 */ /* 0x000fc80007800006 */
[----:B------:R-:W-:-:S04]  /*08b0*/  IMAD.WIDE.U32 R6, R11, R14, RZ ;  /* 0x0000000e0b067225 */ /* 0x000fc800078e00ff */
[----:B------:R-:W-:Y:S01]  /*08c0*/  IMAD.X R11, RZ, RZ, RZ, P0 ;  /* 0x000000ffff0b7224 */ /* 0x000fe200000e06ff */
[----:B------:R-:W-:Y:S01]  /*08d0*/  IADD3 RZ, P0, R7, R8, RZ ;  /* 0x0000000807ff7210 */ /* 0x000fe20007f1e0ff */
[----:B------:R-:W-:-:S04]  /*08e0*/  IMAD.MOV.U32 R10, RZ, RZ, R9 ;  /* 0x000000ffff0a7224 */ /* 0x000fc800078e0009 */
[----:B------:R-:W-:-:S08]  /*08f0*/  IMAD.WIDE.U32.X R6, R13, R15, R10, P0 ;  /* 0x0000000f0d067225 */ /* 0x000fd000000e040a */
.L_x_6:
[-CC-:B------:R-:W-:Y:S01]  /*0900*/  SHF.R.U64 R89, R6, R0.reuse, R7.reuse ;  /* 0x0000000006597219 */ /* 0x180fe20000001207 */
[----:B------:R-:W0:Y:S01]  /*0910*/  LDC R10, c[0x0][0x618] ;  /* 0x00018600ff0a7b82 */ /* 0x000e220000000800 */
[----:B------:R-:W-:Y:S01]  /*0920*/  SHF.R.U32.HI R5, RZ, R0, R7 ;  /* 0x00000000ff057219 */ /* 0x000fe20000011607 */
[----:B------:R-:W-:Y:S01]  /*0930*/  ULDC UR4, c[0x0][0x150] ;  /* 0x0000540000047ab9 */ /* 0x000fe20000000800 */
[----:B------:R-:W-:Y:S02]  /*0940*/  IADD3 R9, P0, RZ, -R89, RZ ;  /* 0x80000059ff097210 */ /* 0x000fe40007f1e0ff */
[----:B------:R-:W-:-:S03]  /*0950*/  I2FP.F32.U32 R0, R4 ;  /* 0x0000000400007245 */ /* 0x000fc60000201000 */
[----:B------:R-:W1:Y:S01]  /*0960*/  LDC.64 R26, c[0x0][0x640] ;  /* 0x00019000ff1a7b82 */ /* 0x000e620000000a00 */
[----:B------:R-:W-:Y:S02]  /*0970*/  IMAD.X R11, RZ, RZ, ~R5, P0 ;  /* 0x000000ffff0b7224 */ /* 0x000fe400000e0e05 */
[----:B------:R-:W-:Y:S01]  /*0980*/  FMUL R0, R0, UR4 ;  /* 0x0000000400007c20 */ /* 0x000fe20008400000 */
[----:B------:R-:W-:Y:S01]  /*0990*/  IMAD.WIDE.U32 R6, R9, R20, R16 ;  /* 0x0000001409067225 */ /* 0x000fe200078e0010 */
[----:B------:R-:W-:-:S03]  /*09a0*/  ULDC UR4, c[0x0][0x154] ;  /* 0x0000550000047ab9 */ /* 0x000fc60000000800 */
[----:B------:R-:W-:Y:S01]  /*09b0*/  IMAD R8, R11, R20, RZ ;  /* 0x000000140b087224 */ /* 0x000fe200078e02ff */
[----:B------:R-:W2:Y:S01]  /*09c0*/  LDC R5, c[0x0][0x144] ;  /* 0x00005100ff057b82 */ /* 0x000ea20000000800 */
[----:B------:R-:W3:Y:S02]  /*09d0*/  F2I.U32.TRUNC.NTZ R0, R0 ;  /* 0x0000000000007305 */ /* 0x000ee4000020f000 */
[----:B------:R-:W-:-:S04]  /*09e0*/  IMAD R9, R9, R21, R8 ;  /* 0x0000001509097224 */ /* 0x000fc800078e0208 */
[----:B------:R-:W-:Y:S01]  /*09f0*/  IMAD.IADD R7, R7, 0x1, R9 ;  /* 0x0000000107077824 */ /* 0x000fe200078e0209 */
[----:B------:R-:W4:Y:S01]  /*0a00*/  LDC R12, c[0x0][0x608] ;  /* 0x00018200ff0c7b82 */ /* 0x000f220000000800 */
[----:B------:R-:W-:-:S03]  /*0a10*/  IMAD.MOV.U32 R9, RZ, RZ, -0x1 ;  /* 0xffffffffff097424 */ /* 0x000fc600078e00ff */
[-CC-:B0-----:R-:W-:Y:S02]  /*0a20*/  SHF.R.U64 R20, R6, R10.reuse, R7.reuse ;  /* 0x0000000a06147219 */ /* 0x181fe40000001207 */
[----:B------:R-:W-:Y:S02]  /*0a30*/  I2FP.F32.U32 R6, R3 ;  /* 0x0000000300067245 */ /* 0x000fe40000201000 */
[----:B------:R-:W0:Y:S01]  /*0a40*/  LDC R24, c[0x0][0x658] ;  /* 0x00019600ff187b82 */ /* 0x000e220000000800 */
[----:B-1----:R-:W-:Y:S01]  /*0a50*/  ISETP.NE.U32.AND P0, PT, R26, RZ, PT ;  /* 0x000000ff1a00720c */ /* 0x002fe20003f05070 */
[----:B---3--:R-:W-:Y:S01]  /*0a60*/  IMAD.MOV R8, RZ, RZ, -R0 ;  /* 0x000000ffff087224 */ /* 0x008fe200078e0a00 */
[----:B------:R-:W-:Y:S01]  /*0a70*/  SHF.R.U32.HI R7, RZ, R10, R7 ;  /* 0x0000000aff077219 */ /* 0x000fe20000011607 */
[----:B------:R-:W-:Y:S01]  /*0a80*/  FMUL R6, R6, UR4 ;  /* 0x0000000406067c20 */ /* 0x000fe20008400000 */
[----:B------:R-:W-:-:S03]  /*0a90*/  ISETP.NE.AND.EX P0, PT, R27, RZ, PT, P0 ;  /* 0x000000ff1b00720c */ /* 0x000fc60003f05300 */
[----:B------:R-:W1:Y:S01]  /*0aa0*/  LDC R14, c[0x0][0x148] ;  /* 0x00005200ff0e7b82 */ /* 0x000e620000000800 */
[----:B--2---:R-:W-:-:S07]  /*0ab0*/  IMAD R0, R5, R8, R4 ;  /* 0x0000000805007224 */ /* 0x004fce00078e0204 */
[----:B------:R-:W2:Y:S01]  /*0ac0*/  LDC R22, c[0x0][0x600] ;  /* 0x00018000ff167b82 */ /* 0x000ea20000000800 */
[-CC-:B----4-:R-:W-:Y:S02]  /*0ad0*/  SHF.R.U64 R28, R20, R12.reuse, R7.reuse ;  /* 0x0000000c141c7219 */ /* 0x190fe40000001207 */
[----:B------:R-:W-:Y:S01]  /*0ae0*/  SHF.R.U32.HI R5, RZ, R12, R7 ;  /* 0x0000000cff057219 */ /* 0x000fe20000011607 */
[----:B------:R-:W-:Y:S01]  /*0af0*/  IMAD.MOV.U32 R7, RZ, RZ, 0x1 ;  /* 0x00000001ff077424 */ /* 0x000fe200078e00ff */
[----:B------:R3:W4:Y:S03]  /*0b00*/  F2I.U32.TRUNC.NTZ R12, R6 ;  /* 0x00000006000c7305 */ /* 0x000726000020f000 */
[----:B------:R-:W1:Y:S01]  /*0b10*/  LDC R15, c[0x0][0x648] ;  /* 0x00019200ff0f7b82 */ /* 0x000e620000000800 */
[-C--:B0-----:R-:W-:Y:S02]  /*0b20*/  SHF.L.U32 R4, R9, R24.reuse, RZ ;  /* 0x0000001809047219 */ /* 0x081fe400000006ff */
[----:B------:R-:W-:-:S02]  /*0b30*/  SHF.R.U64 R30, R28, R24, R5 ;  /* 0x000000181c1e7219 */ /* 0x000fc40000001205 */
[----:B------:R-:W-:Y:S02]  /*0b40*/  LOP3.LUT R11, RZ, R4, RZ, 0x33, !PT ;  /* 0x00000004ff0b7212 */ /* 0x000fe400078e33ff */
[-C--:B------:R-:W-:Y:S01]  /*0b50*/  SHF.R.U32.HI R5, RZ, R24.reuse, R5 ;  /* 0x00000018ff057219 */ /* 0x080fe20000011605 */
[----:B------:R-:W0:Y:S01]  /*0b60*/  LDC R21, c[0x0][0x638] ;  /* 0x00018e00ff157b82 */ /* 0x000e220000000800 */
[----:B------:R-:W-:Y:S01]  /*0b70*/  SHF.L.U32 R10, R7, R24, RZ ;  /* 0x00000018070a7219 */ /* 0x000fe200000006ff */
[----:B------:R-:W-:-:S06]  /*0b80*/  IMAD.MOV.U32 R4, RZ, RZ, R30 ;  /* 0x000000ffff047224 */ /* 0x000fcc00078e001e */
[----:B------:R-:W0:Y:S01]  /*0b90*/  LDC R90, c[0x0][0x610] ;  /* 0x00018400ff5a7b82 */ /* 0x000e220000000800 */
[----:B---34-:R-:W-:Y:S05]  /*0ba0*/  @!P0 BRA `(.L_x_7) ;  /* 0x0000000000288947 */ /* 0x018fea0003800000 */
[----:B------:R-:W3:Y:S02]  /*0bb0*/  LDC R9, c[0x0][0x64c] ;  /* 0x00019300ff097b82 */ /* 0x000ee40000000800 */
[----:B---3--:R-:W-:-:S05]  /*0bc0*/  IADD3 R9, P0, R30, R9, RZ ;  /* 0x000000091e097210 */ /* 0x008fca0007f1e0ff */
        /* <DEDUP_REMOVED lines=8> */
.L_x_7:
[----:B-1----:R-:W-:Y:S01]  /*0c50*/  SHF.R.U64 R4, R4, R15, R5 ;  /* 0x0000000f04047219 */ /* 0x002fe20000001205 */
[----:B--2---:R-:W-:Y:S01]  /*0c60*/  VIADD R5, R22, 0xffffffff ;  /* 0xffffffff16057836 */ /* 0x004fe20000000000 */
[----:B------:R-:W-:Y:S01]  /*0c70*/  LOP3.LUT R11, R28, R11, RZ, 0xc0, !PT ;  /* 0x0000000b1c0b7212 */ /* 0x000fe200078ec0ff */
[----:B------:R-:W-:Y:S02]  /*0c80*/  IMAD.MOV R12, RZ, RZ, -R12 ;  /* 0x000000ffff0c7224 */ /* 0x000fe400078e0a0c */
[----:B------:R-:W-:Y:S01]  /*0c90*/  IMAD.MOV R6, RZ, RZ, -R4 ;  /* 0x000000ffff067224 */ /* 0x000fe200078e0a04 */
[----:B------:R-:W-:Y:S01]  /*0ca0*/  LOP3.LUT R5, R20, R5, RZ, 0xc0, !PT ;  /* 0x0000000514057212 */ /* 0x000fe200078ec0ff */
[----:B------:R-:W-:Y:S02]  /*0cb0*/  @P3 IMAD R0, R14, R12, R3 ;  /* 0x0000000c0e003224 */ /* 0x000fe400078e0203 */
[----:B------:R-:W-:Y:S02]  /*0cc0*/  IMAD R11, R10, R4, R11 ;  /* 0x000000040a0b7224 */ /* 0x000fe400078e020b */
[----:B0-----:R-:W-:-:S02]  /*0cd0*/  IMAD R3, R6, R21, R30 ;  /* 0x0000001506037224 */ /* 0x001fc400078e021e */
[----:B------:R-:W-:Y:S02]  /*0ce0*/  IMAD R90, R11, R90, R0 ;  /* 0x0000005a0b5a7224 */ /* 0x000fe400078e0200 */
[----:B------:R-:W-:Y:S02]  /*0cf0*/  IMAD R3, R3, R22, R5 ;  /* 0x0000001603037224 */ /* 0x000fe400078e0205 */
[----:B------:R-:W-:-:S03]  /*0d00*/  IMAD.MOV.U32 R0, RZ, RZ, 0x1 ;  /* 0x00000001ff007424 */ /* 0x000fc600078e00ff */
[----:B------:R-:W-:Y:S02]  /*0d10*/  SEL R91, R3, R90, !P3 ;  /* 0x0000005a035b7207 */ /* 0x000fe40005800000 */
[----:B------:R-:W-:-:S07]  /*0d20*/  SEL R90, R90, R3, !P3 ;  /* 0x000000035a5a7207 */ /* 0x000fce0005800000 */
.L_x_5:
[----:B------:R-:W-:-:S08]  /*0d30*/  NOP ;  /* 0x0000000000007918 */ /* 0x000fd00000000000 */
[----:B------:R-:W0:Y:S02]  /*0d40*/  USETMAXREG.TRY_ALLOC.CTAPOOL UP0, 0xe8 ;  /* 0x000000e8000079c8 */ /* 0x000e240008000600 */
[----:B0-----:R-:W-:-:S13]  /*0d50*/  PLOP3.LUT P0, PT, PT, PT, UP0, 0x80, 0x0 ;  /* 0x000000000000781c */ /* 0x001fda0003f0f008 */
[----:B------:R-:W-:Y:S05]  /*0d60*/  @!P0 BRA `(.L_x_5) ;  /* 0xfffffffc00f08947 */ /* 0x000fea000383ffff */
[----:B------:R-:W-:Y:S01]  /*0d70*/  ULDC.64 UR4, c[0x0][0x598] ;  /* 0x0001660000047ab9 */ /* 0x000fe20000000a00 */
[----:B------:R-:W-:Y:S01]  /*0d80*/  ULDC.64 UR36, c[0x0][0x208] ;  /* 0x0000820000247ab9 */ /* 0x000fe20000000a00 */
[----:B------:R-:W-:-:S04]  /*0d90*/  ISETP.NE.U32.AND P0, PT, RZ, UR4, PT ;  /* 0x00000004ff007c0c */ /* 0x000fc8000bf05070 */
[----:B------:R-:W-:-:S13]  /*0da0*/  ISETP.NE.AND.EX P0, PT, RZ, UR5, PT, P0 ;  /* 0x00000005ff007c0c */ /* 0x000fda000bf05300 */
[----:B------:R-:W-:Y:S05]  /*0db0*/  @!P0 BRA `(.L_x_8) ;  /* 0x00000000001c8947 */ /* 0x000fea0003800000 */
[----:B------:R-:W0:Y:S02]  /*0dc0*/  LDC.64 R4, c[0x0][0x598] ;  /* 0x00016600ff047b82 */ /* 0x000e240000000a00 */
[----:B0-----:R-:W2:Y:S02]  /*0dd0*/  LDG.E.64 R4, desc[UR36][R4.64] ;  /* 0x0000002404047981 */ /* 0x001ea4000c1e1b00 */
[----:B--2---:R-:W-:-:S04]  /*0de0*/  ISETP.NE.U32.AND P0, PT, R4, RZ, PT ;  /* 0x000000ff0400720c */ /* 0x004fc80003f05070 */
[----:B------:R-:W-:-:S13]  /*0df0*/  ISETP.NE.AND.EX P0, PT, R5, RZ, PT, P0 ;  /* 0x000000ff0500720c */ /* 0x000fda0003f05300 */
[----:B------:R-:W-:Y:S05]  /*0e00*/  @!P0 BRA `(.L_x_8) ;  /* 0x0000000000088947 */ /* 0x000fea0003800000 */
[----:B------:R0:W5:Y:S01]  /*0e10*/  LD.E R22, desc[UR36][R4.64] ;  /* 0x0000002404167980 */ /* 0x000162000c101900 */
[----:B------:R-:W-:Y:S05]  /*0e20*/  BRA `(.L_x_9) ;  /* 0x0000000000247947 */ /* 0x000fea0003800000 */
.L_x_8:
[----:B------:R-:W-:Y:S02]  /*0e30*/  ULDC.64 UR4, c[0x0][0x588] ;  /* 0x0001620000047ab9 */ /* 0x000fe40000000a00 */
[----:B------:R-:W-:-:S04]  /*0e40*/  ISETP.NE.U32.AND P0, PT, RZ, UR4, PT ;  /* 0x00000004ff007c0c */ /* 0x000fc8000bf05070 */
[----:B------:R-:W-:-:S13]  /*0e50*/  ISETP.NE.AND.EX P0, PT, RZ, UR5, PT, P0 ;  /* 0x00000005ff007c0c */ /* 0x000fda000bf05300 */
[----:B------:R-:W-:Y:S05]  /*0e60*/  @!P0 BRA `(.L_x_10) ;  /* 0x00000000000c8947 */ /* 0x000fea0003800000 */
[----:B------:R-:W0:Y:S02]  /*0e70*/  LDC.64 R22, c[0x0][0x588] ;  /* 0x00016200ff167b82 */ /* 0x000e240000000a00 */
[----:B0-----:R1:W5:Y:S01]  /*0e80*/  LDG.E R22, desc[UR36][R22.64] ;  /* 0x0000002416167981 */ /* 0x001362000c1e1900 */
[----:B------:R-:W-:Y:S05]  /*0e90*/  BRA `(.L_x_9) ;  /* 0x0000000000087947 */ /* 0x000fea0003800000 */
.L_x_10:
[----:B------:R-:W-:Y:S02]  /*0ea0*/  ULDC UR4, c[0x0][0x580] ;  /* 0x0001600000047ab9 */ /* 0x000fe40000000800 */
[----:B------:R-:W-:-:S07]  /*0eb0*/  IMAD.U32 R22, RZ, RZ, UR4 ;  /* 0x00000004ff167e24 */ /* 0x000fce000f8e00ff */
.L_x_9:
[----:B------:R-:W-:Y:S02]  /*0ec0*/  ULDC.64 UR4, c[0x0][0x5a0] ;  /* 0x0001680000047ab9 */ /* 0x000fe40000000a00 */
[----:B------:R-:W-:-:S04]  /*0ed0*/  ISETP.NE.U32.AND P0, PT, RZ, UR4, PT ;  /* 0x00000004ff007c0c */ /* 0x000fc8000bf05070 */
[----:B------:R-:W-:-:S13]  /*0ee0*/  ISETP.NE.AND.EX P0, PT, RZ, UR5, PT, P0 ;  /* 0x00000005ff007c0c */ /* 0x000fda000bf05300 */
[----:B------:R-:W-:Y:S05]  /*0ef0*/  @!P0 BRA `(.L_x_11) ;  /* 0x00000000001c8947 */ /* 0x000fea0003800000 */
[----:B0-----:R-:W0:Y:S02]  /*0f00*/  LDC.64 R4, c[0x0][0x5a0] ;  /* 0x00016800ff047b82 */ /* 0x001e240000000a00 */
[----:B0-----:R-:W2:Y:S02]  /*0f10*/  LDG.E.64 R4, desc[UR36][R4.64] ;  /* 0x0000002404047981 */ /* 0x001ea4000c1e1b00 */
[----:B--2---:R-:W-:-:S04]  /*0f20*/  ISETP.NE.U32.AND P0, PT, R4, RZ, PT ;  /* 0x000000ff0400720c */ /* 0x004fc80003f05070 */
[----:B------:R-:W-:-:S13]  /*0f30*/  ISETP.NE.AND.EX P0, PT, R5, RZ, PT, P0 ;  /* 0x000000ff0500720c */ /* 0x000fda0003f05300 */
[----:B------:R-:W-:Y:S05]  /*0f40*/  @!P0 BRA `(.L_x_11) ;  /* 0x0000000000088947 */ /* 0x000fea0003800000 */
[----:B-1----:R0:W5:Y:S01]  /*0f50*/  LD.E R23, desc[UR36][R4.64] ;  /* 0x0000002404177980 */ /* 0x002162000c101900 */
[----:B------:R-:W-:Y:S05]  /*0f60*/  BRA `(.L_x_12) ;  /* 0x0000000000247947 */ /* 0x000fea0003800000 */
.L_x_11:
[----:B------:R-:W-:Y:S02]  /*0f70*/  ULDC.64 UR4, c[0x0][0x590] ;  /* 0x0001640000047ab9 */ /* 0x000fe40000000a00 */
[----:B------:R-:W-:-:S04]  /*0f80*/  ISETP.NE.U32.AND P0, PT, RZ, UR4, PT ;  /* 0x00000004ff007c0c */ /* 0x000fc8000bf05070 */
[----:B------:R-:W-:-:S13]  /*0f90*/  ISETP.NE.AND.EX P0, PT, RZ, UR5, PT, P0 ;  /* 0x00000005ff007c0c */ /* 0x000fda000bf05300 */
[----:B------:R-:W-:Y:S05]  /*0fa0*/  @!P0 BRA `(.L_x_13) ;  /* 0x00000000000c8947 */ /* 0x000fea0003800000 */
[----:B0-----:R-:W1:Y:S02]  /*0fb0*/  LDC.64 R4, c[0x0][0x590] ;  /* 0x00016400ff047b82 */ /* 0x001e640000000a00 */
[----:B-1----:R1:W5:Y:S01]  /*0fc0*/  LDG.E R23, desc[UR36][R4.64] ;  /* 0x0000002404177981 */ /* 0x002362000c1e1900 */
[----:B------:R-:W-:Y:S05]  /*0fd0*/  BRA `(.L_x_12) ;  /* 0x0000000000087947 */ /* 0x000fea0003800000 */
.L_x_13:
[----:B------:R-:W-:Y:S02]  /*0fe0*/  ULDC UR4, c[0x0][0x584] ;  /* 0x0001610000047ab9 */ /* 0x000fe40000000800 */
[----:B-1----:R-:W-:-:S07]  /*0ff0*/  IMAD.U32 R23, RZ, RZ, UR4 ;  /* 0x00000004ff177e24 */ /* 0x002fce000f8e00ff */
.L_x_12:
[----:B------:R-:W-:-:S13]  /*1000*/  LOP3.LUT P0, RZ, R0, 0xff, RZ, 0xc0, !PT ;  /* 0x000000ff00ff7812 */ /* 0x000fda000780c0ff */
[----:B------:R-:W-:Y:S05]  /*1010*/  @!P0 EXIT ;  /* 0x000000000000894d */ /* 0x000fea0003800000 */
[----:B------:R-:W-:Y:S01]  /*1020*/  ULDC UR4, c[0x0][0x28c] ;  /* 0x0000a30000047ab9 */ /* 0x000fe20000000800 */
[----:B------:R-:W-:Y:S01]  /*1030*/  UMOV UR38, URZ ;  /* 0x0000003f00267c82 */ /* 0x000fe20008000000 */
[----:B------:R-:W-:Y:S01]  /*1040*/  UIADD3 UR4, UR4, 0x3f, URZ ;  /* 0x0000003f04047890 */ /* 0x000fe2000fffe03f */
[----:B------:R-:W-:-:S03]  /*1050*/  UMOV UR39, URZ ;  /* 0x0000003f00277c82 */ /* 0x000fc60008000000 */
[----:B------:R-:W-:-:S04]  /*1060*/  USHF.R.S32.HI UR5, URZ, 0x1f, UR4 ;  /* 0x0000001f3f057899 */ /* 0x000fc80008011404 */
[----:B------:R-:W-:-:S04]  /*1070*/  ULEA.HI UR5, UR5, UR4, URZ, 0x6 ;  /* 0x0000000405057291 */ /* 0x000fc8000f8f303f */
[----:B------:R-:W-:-:S12]  /*1080*/  USHF.R.S32.HI UR40, URZ, 0x6, UR5 ;  /* 0x000000063f287899 */ /* 0x000fd80008011405 */
.L_x_163:
[----:B------:R-:W-:Y:S01]  /*1090*/  LOP3.LUT R0, R18, 0x80, RZ, 0xc0, !PT ;  /* 0x0000008012007812 */ /* 0x000fe200078ec0ff */
[----:B------:R-:W2:Y:S01]  /*10a0*/  S2UR UR7, SR_CgaCtaId ;  /* 0x00000000000779c3 */ /* 0x000ea20000008800 */
[----:B------:R-:W-:Y:S02]  /*10b0*/  UMOV UR6, 0x400 ;  /* 0x0000040000067882 */ /* 0x000fe40000000000 */
[----:B------:R-:W-:-:S06]  /*10c0*/  SHF.R.U32.HI R0, RZ, 0x7, R0 ;  /* 0x00000007ff007819 */ /* 0x000fcc0000011600 */
[----:B------:R-:W3:Y:S01]  /*10d0*/  SHFL.IDX PT, R0, R0, RZ, 0x1f ;  /* 0x00001fff00007589 */ /* 0x000ee200000e0000 */
[----:B--2---:R-:W-:Y:S01]  /*10e0*/  ULEA UR6, UR7, UR6, 0x18 ;  /* 0x0000000607067291 */ /* 0x004fe2000f8ec03f */
[----:B---3--:R-:W-:-:S13]  /*10f0*/  R2UR UR4, R0 ;  /* 0x00000000000472ca */ /* 0x008fda00000e0000 */
[----:B------:R-:W-:-:S04]  /*1100*/  ULEA.HI UR5, UR4, UR4, URZ, 0x1 ;  /* 0x0000000404057291 */ /* 0x000fc8000f8f083f */
[----:B------:R-:W-:-:S04]  /*1110*/  ULOP3.LUT UR5, UR5, 0xffffe, URZ, 0xc0, !UPT ;  /* 0x000ffffe05057892 */ /* 0x000fc8000f8ec03f */
[----:B------:R-:W-:-:S03]  /*1120*/  UIADD3 UR5, UR4, -UR5, URZ ;  /* 0x8000000504057290 */ /* 0x000fc6000fffe03f */
[----:B------:R-:W-:Y:S01]  /*1130*/  ULDC UR4, c[0x0][0x28c] ;  /* 0x0000a30000047ab9 */ /* 0x000fe20000000800 */
[----:B------:R-:W-:Y:S01]  /*1140*/  ULEA UR5, UR5, UR6, 0xc ;  /* 0x0000000605057291 */ /* 0x000fe2000f8e603f */
[----:B------:R-:W-:-:S03]  /*1150*/  ISETP.LT.AND P0, PT, RZ, UR4, PT ;  /* 0x00000004ff007c0c */ /* 0x000fc6000bf01270 */
[----:B------:R-:W-:-:S04]  /*1160*/  UIADD3 UR5, UR5, 0x200, URZ ;  /* 0x0000020005057890 */ /* 0x000fc8000fffe03f */
[----:B------:R-:W-:-:S04]  /*1170*/  USHF.R.U32.HI UR5, URZ, 0x4, UR5 ;  /* 0x000000043f057899 */ /* 0x000fc80008011605 */
[----:B------:R-:W-:Y:S02]  /*1180*/  ULOP3.LUT UR41, UR5, 0x3fff, URZ, 0xc0, !UPT ;  /* 0x00003fff05297892 */ /* 0x000fe4000f8ec03f */
[----:B01--4-:R-:W-:Y:S10]  /*1190*/  @P0 BRA `(.L_x_14) ;  /* 0x0000000000400947 */ /* 0x013ff40003800000 */
[----:B------:R-:W-:Y:S01]  /*11a0*/  MOV R0, 0x0 ;  /* 0x0000000000007802 */ /* 0x000fe20000000f00 */
[----:B------:R-:W-:Y:S01]  /*11b0*/  ULDC.64 UR4, c[0x4][0x68] ;  /* 0x01001a0000047ab9 */ /* 0x000fe20000000a00 */
[----:B------:R-:W-:Y:S01]  /*11c0*/  ULDC.64 UR6, c[0x4][0x8] ;  /* 0x0100020000067ab9 */ /* 0x000fe20000000a00 */
[----:B01----:R-:W-:Y:S01]  /*11d0*/  IMAD.U32 R4, RZ, RZ, UR4 ;  /* 0x00000004ff047e24 */ /* 0x003fe2000f8e00ff */
[----:B------:R0:W1:Y:S01]  /*11e0*/  LDC.64 R14, c[0x4][R0] ;  /* 0x01000000000e7b82 */ /* 0x0000620000000a00 */
[----:B------:R-:W-:Y:S01]  /*11f0*/  IMAD.U32 R5, RZ, RZ, UR5 ;  /* 0x00000005ff057e24 */ /* 0x000fe2000f8e00ff */
[----:B------:R-:W-:Y:S01]  /*1200*/  ULDC.64 UR4, c[0x4][0x70] ;  /* 0x01001c0000047ab9 */ /* 0x000fe20000000a00 */
[----:B------:R-:W-:Y:S02]  /*1210*/  IMAD.U32 R10, RZ, RZ, UR6 ;  /* 0x00000006ff0a7e24 */ /* 0x000fe4000f8e00ff */
[----:B------:R-:W-:Y:S02]  /*1220*/  IMAD.U32 R6, RZ, RZ, UR4 ;  /* 0x00000004ff067e24 */ /* 0x000fe4000f8e00ff */
[----:B------:R-:W-:-:S02]  /*1230*/  IMAD.U32 R7, RZ, RZ, UR5 ;  /* 0x00000005ff077e24 */ /* 0x000fc4000f8e00ff */
[----:B------:R-:W-:Y:S02]  /*1240*/  IMAD.U32 R11, RZ, RZ, UR7 ;  /* 0x00000007ff0b7e24 */ /* 0x000fe4000f8e00ff */
[----:B------:R-:W-:Y:S02]  /*1250*/  IMAD.MOV.U32 R8, RZ, RZ, 0x1e1 ;  /* 0x000001e1ff087424 */ /* 0x000fe400078e00ff */
[----:B------:R-:W-:Y:S02]  /*1260*/  IMAD.MOV.U32 R12, RZ, RZ, 0x1 ;  /* 0x00000001ff0c7424 */ /* 0x000fe400078e00ff */
[----:B0-----:R-:W-:-:S07]  /*1270*/  IMAD.MOV.U32 R13, RZ, RZ, RZ ;  /* 0x000000ffff0d7224 */ /* 0x001fce00078e00ff */
[----:B------:R-:W-:-:S07]  /*1280*/  LEPC R20, `(.L_x_14) ;  /* 0x000000001014794e */ /* 0x000fce0000000000 */
[----:B-1---5:R-:W-:Y:S05]  /*1290*/  CALL.ABS.NOINC R14 ;  /* 0x000000000e007343 */ /* 0x022fea0003c00000 */
.L_x_14:
[----:B------:R-:W-:-:S04]  /*12a0*/  LOP3.LUT R0, R19, 0x1, RZ, 0xfc, !PT ;  /* 0x0000000113007812 */ /* 0x000fc800078efcff */
[----:B------:R-:W-:-:S13]  /*12b0*/  ISETP.NE.AND P0, PT, R0, 0x3, PT ;  /* 0x000000030000780c */ /* 0x000fda0003f05270 */
[----:B------:R-:W-:Y:S05]  /*12c0*/  @!P0 BRA `(.L_x_15) ;  /* 0x0000000000048947 */ /* 0x000fea0003800000 */
[----:B------:R-:W-:Y:S01]  /*12d0*/  BPT.TRAP 0x1 ;  /* 0x000000040000795c */ /* 0x000fe20000300000 */
.L_x_15:
[----:B------:R-:W2:Y:S01]  /*12e0*/  S2UR UR5, SR_CgaCtaId ;  /* 0x00000000000579c3 */ /* 0x000ea20000008800 */
[----:B------:R-:W-:Y:S01]  /*12f0*/  UMOV UR4, 0x400 ;  /* 0x0000040000047882 */ /* 0x000fe20000000000 */
[----:B------:R-:W-:Y:S02]  /*1300*/  IMAD.U32 R0, RZ, RZ, UR38 ;  /* 0x00000026ff007e24 */ /* 0x000fe4000f8e00ff */
[----:B------:R-:W-:-:S03]  /*1310*/  IMAD.U32 R3, RZ, RZ, UR39 ;  /* 0x00000027ff037e24 */ /* 0x000fc6000f8e00ff */
[----:B------:R-:W-:Y:S01]  /*1320*/  SHF.L.U32 R0, R0, 0x1f, RZ ;  /* 0x0000001f00007819 */ /* 0x000fe200000006ff */
[----:B--2---:R-:W-:-:S06]  /*1330*/  ULEA UR4, UR5, UR4, 0x18 ;  /* 0x0000000405047291 */ /* 0x004fcc000f8ec03f */
[----:B------:R-:W-:-:S04]  /*1340*/  IMAD.U32 R6, RZ, RZ, UR4 ;  /* 0x00000004ff067e24 */ /* 0x000fc8000f8e00ff */
[----:B------:R-:W-:-:S04]  /*1350*/  IMAD R3, R3, 0x8, R6 ;  /* 0x0000000803037824 */ /* 0x000fc800078e0206 */
[----:B------:R2:W3:Y:S01]  /*1360*/  SYNCS.PHASECHK.TRANS64.TRYWAIT P1, [R3+URZ], R0 ;  /* 0x00000000030075a7 */ /* 0x0004e2000802017f */
[----:B------:R-:W-:Y:S05]  /*1370*/  @!P0 BRA `(.L_x_16) ;  /* 0x0000000000048947 */ /* 0x000fea0003800000 */
[----:B------:R-:W-:Y:S01]  /*1380*/  BPT.TRAP 0x1 ;  /* 0x000000040000795c */ /* 0x000fe20000300000 */
.L_x_16:
[----:B---3--:R-:W-:Y:S05]  /*1390*/  @P1 BRA `(.L_x_17) ;  /* 0x0000000000081947 */ /* 0x008fea0003800000 */
[----:B------:R-:W3:Y:S02]  /*13a0*/  SYNCS.PHASECHK.TRANS64.TRYWAIT P1, [R3+URZ], R0 ;  /* 0x00000000030075a7 */ /* 0x000ee4000802017f */
[----:B---3--:R-:W-:Y:S05]  /*13b0*/  @!P1 BRA `(.L_x_18) ;  /* 0x0000005c00889947 */ /* 0x008fea0003800000 */
.L_x_17:
[----:B------:R-:W-:-:S04]  /*13c0*/  UISETP.LT.AND UP0, UPT, UR40, 0x1, UPT ;  /* 0x000000012800788c */ /* 0x000fc8000bf01270 */
[----:B------:R-:W-:-:S06]  /*13d0*/  USEL UR4, UR40, 0x1, UP0 ;  /* 0x0000000128047887 */ /* 0x000fcc0008000000 */
[----:B--23--:R-:W-:Y:S01]  /*13e0*/  IMAD.U32 R0, RZ, RZ, UR4 ;  /* 0x00000004ff007e24 */ /* 0x00cfe2000f8e00ff */
[----:B------:R-:W-:Y:S05]  /*13f0*/  WARPSYNC.ALL ;  /* 0x0000000000007948 */ /* 0x000fea0003800000 */
[----:B------:R-:W-:-:S04]  /*1400*/  IADD3 R0, -R0, UR40, RZ ;  /* 0x0000002800007c10 */ /* 0x000fc8000fffe1ff */
[----:B------:R-:W-:Y:S02]  /*1410*/  ISETP.GE.AND P1, PT, R0, 0x1, PT ;  /* 0x000000010000780c */ /* 0x000fe40003f26270 */
[----:B------:R-:W-:Y:S01]  /*1420*/  R2UR UR4, R6 ;  /* 0x00000000060472ca */ /* 0x000fe200000e0000 */
[----:B------:R-:W-:Y:S01]  /*1430*/  ULOP3.LUT UR41, UR41, 0x10000, URZ, 0xfc, !UPT ;  /* 0x0001000029297892 */ /* 0x000fe2000f8efc3f */
[----:B------:R-:W-:Y:S01]  /*1440*/  WARPGROUP.ARRIVE ;  /* 0x00000000000079c5 */ /* 0x000fe20000000000 */
[----:B------:R-:W-:Y:S01]  /*1450*/  UMOV UR5, 0x80000020 ;  /* 0x8000002000057882 */ /* 0x000fe20000000000 */
[----:B------:R-:W-:-:S09]  /*1460*/  UMOV UR7, 0x80000020 ;  /* 0x8000002000077882 */ /* 0x000fd20000000000 */
[----:B------:R-:W-:-:S04]  /*1470*/  UIADD3 UR4, UR4, 0x1c200, URZ ;  /* 0x0001c20004047890 */ /* 0x000fc8000fffe03f */
[----:B------:R-:W-:-:S04]  /*1480*/  USHF.R.U32.HI UR4, URZ, 0x4, UR4 ;  /* 0x000000043f047899 */ /* 0x000fc80008011604 */
[----:B------:R-:W-:-:S04]  /*1490*/  ULOP3.LUT UR4, UR4, 0x3fff, URZ, 0xc0, !UPT ;  /* 0x00003fff04047892 */ /* 0x000fc8000f8ec03f */
[----:B------:R-:W-:Y:S02]  /*14a0*/  ULOP3.LUT UR9, UR4, 0x10000, URZ, 0xfc, !UPT ;  /* 0x0001000004097892 */ /* 0x000fe4000f8efc3f */
[----:B------:R-:W-:Y:S02]  /*14b0*/  ULEA UR4, UR39, UR41, 0x9 ;  /* 0x0000002927047291 */ /* 0x000fe4000f8e483f */
[----:B------:R-:W-:-:S09]  /*14c0*/  ULEA UR6, UR39, UR9, 0x9 ;  /* 0x0000000927067291 */ /* 0x000fd2000f8e483f */
[----:B------:R-:W-:Y:S01]  /*14d0*/  IGMMA.64x128x32.S8.S8 R24, gdesc[UR4], RZ, !UPT, gsb0 ;  /* 0x03600000041879f1 */ /* 0x000fe2000c0410ff */
[----:B------:R-:W-:Y:S02]  /*14e0*/  UIADD3 UR4, UR4, 0x2, URZ ;  /* 0x0000000204047890 */ /* 0x000fe4000fffe03f */
[----:B------:R-:W-:Y:S01]  /*14f0*/  UIADD3 UR6, UR6, 0x2, URZ ;  /* 0x0000000206067890 */ /* 0x000fe2000fffe03f */
[----:B------:R-:W-:Y:S01]  /*1500*/  UMOV UR5, 0x80000020 ;  /* 0x8000002000057882 */ /* 0x000fe20000000000 */
[----:B------:R-:W-:Y:S01]  /*1510*/  UMOV UR7, 0x80000020 ;  /* 0x8000002000077882 */ /* 0x000fe20000000000 */
[----:B------:R-:W-:Y:S02]  /*1520*/  WARPGROUP.DEPBAR.LE gsb0, 0x0 ;  /* 0x00008000000079c5 */ /* 0x000fe40000010000 */
[----:B------:R-:W-:-:S06]  /*1530*/  WARPGROUP.ARRIVE ;  /* 0x00000000000079c5 */ /* 0x000fcc0000000000 */
[----:B------:R-:W-:Y:S03]  /*1540*/  IGMMA.64x128x32.S8.S8 R24, gdesc[UR4], R24, gsb0 ;  /* 0x03600000041879f1 */ /* 0x000fe60008041018 */
[----:B------:R-:W-:Y:S02]  /*1550*/  WARPGROUP.DEPBAR.LE gsb0, 0x0 ;  /* 0x00008000000079c5 */ /* 0x000fe40000010000 */
[----:B------:R-:W-:Y:S05]  /*1560*/  @!P1 BRA `(.L_x_19) ;  /* 0x0000000000e09947 */ /* 0x000fea0003800000 */
[----:B------:R-:W-:Y:S02]  /*1570*/  UIADD3 UR4, UR39, 0x1, URZ ;  /* 0x0000000127047890 */ /* 0x000fe4000fffe03f */
[----:B------:R-:W-:Y:S02]  /*1580*/  IMAD.U32 R3, RZ, RZ, UR39 ;  /* 0x00000027ff037e24 */ /* 0x000fe4000f8e00ff */
[----:B------:R-:W-:-:S04]  /*1590*/  UISETP.NE.AND UP0, UPT, UR4, 0xe, UPT ;  /* 0x0000000e0400788c */ /* 0x000fc8000bf05270 */
[----:B------:R-:W-:Y:S02]  /*15a0*/  USEL UR5, URZ, 0x1, UP0 ;  /* 0x000000013f057887 */ /* 0x000fe40008000000 */
[----:B------:R-:W-:Y:S02]  /*15b0*/  USEL UR8, UR4, URZ, UP0 ;  /* 0x0000003f04087287 */ /* 0x000fe40008000000 */
[----:B------:R-:W-:-:S06]  /*15c0*/  ULOP3.LUT UR5, UR38, UR5, URZ, 0x3c, !UPT ;  /* 0x0000000526057292 */ /* 0x000fcc000f8e3c3f */
[----:B------:R-:W-:-:S07]  /*15d0*/  IMAD.U32 R7, RZ, RZ, UR5 ;  /* 0x00000005ff077e24 */ /* 0x000fce000f8e00ff */
.L_x_26:
[----:B------:R-:W-:Y:S05]  /*15e0*/  @!P0 BRA `(.L_x_20) ;  /* 0x0000000000048947 */ /* 0x000fea0003800000 */
[----:B------:R-:W-:Y:S01]  /*15f0*/  BPT.TRAP 0x1 ;  /* 0x000000040000795c */ /* 0x000fe20000300000 */
.L_x_20:
[----:B------:R-:W2:Y:S01]  /*1600*/  S2UR UR5, SR_CgaCtaId ;  /* 0x00000000000579c3 */ /* 0x000ea20000008800 */
[----:B------:R-:W-:Y:S01]  /*1610*/  UMOV UR4, 0x400 ;  /* 0x0000040000047882 */ /* 0x000fe20000000000 */
[----:B01----:R-:W-:Y:S01]  /*1620*/  IMAD.U32 R5, RZ, RZ, UR8 ;  /* 0x00000008ff057e24 */ /* 0x003fe2000f8e00ff */
[----:B------:R-:W-:Y:S01]  /*1630*/  SHF.L.U32 R4, R7, 0x1f, RZ ;  /* 0x0000001f07047819 */ /* 0x000fe200000006ff */
[----:B--2---:R-:W-:-:S06]  /*1640*/  ULEA UR4, UR5, UR4, 0x18 ;  /* 0x0000000405047291 */ /* 0x004fcc000f8ec03f */
[----:B------:R-:W-:-:S04]  /*1650*/  IMAD.U32 R6, RZ, RZ, UR4 ;  /* 0x00000004ff067e24 */ /* 0x000fc8000f8e00ff */
[----:B------:R-:W-:-:S04]  /*1660*/  IMAD R5, R5, 0x8, R6 ;  /* 0x0000000805057824 */ /* 0x000fc800078e0206 */
[----:B------:R0:W1:Y:S01]  /*1670*/  SYNCS.PHASECHK.TRANS64.TRYWAIT P1, [R5+URZ], R4 ;  /* 0x00000004050075a7 */ /* 0x000062000802017f */
[----:B------:R-:W-:Y:S05]  /*1680*/  @!P0 BRA `(.L_x_21) ;  /* 0x0000000000048947 */ /* 0x000fea0003800000 */
[----:B------:R-:W-:Y:S01]  /*1690*/  BPT.TRAP 0x1 ;  /* 0x000000040000795c */ /* 0x000fe20000300000 */
.L_x_21:
[----:B-1----:R-:W-:Y:S05]  /*16a0*/  @P1 BRA `(.L_x_22) ;  /* 0x0000000000081947 */ /* 0x002fea0003800000 */
[----:B------:R-:W1:Y:S02]  /*16b0*/  SYNCS.PHASECHK.TRANS64.TRYWAIT P1, [R5+URZ], R4 ;  /* 0x00000004050075a7 */ /* 0x000e64000802017f */
[----:B-1----:R-:W-:Y:S05]  /*16c0*/  @!P1 BRA `(.L_x_23) ;  /* 0x0000005800d89947 */ /* 0x002fea0003800000 */
.L_x_22:
[----:B------:R-:W-:Y:S01]  /*16d0*/  ULEA UR4, UR8, UR41, 0x9 ;  /* 0x0000002908047291 */ /* 0x000fe2000f8e483f */
[----:B------:R-:W-:Y:S01]  /*16e0*/  WARPGROUP.ARRIVE ;  /* 0x00000000000079c5 */ /* 0x000fe20000000000 */
[----:B------:R-:W-:Y:S01]  /*16f0*/  ULEA UR6, UR8, UR9, 0x9 ;  /* 0x0000000908067291 */ /* 0x000fe2000f8e483f */
[----:B------:R-:W-:Y:S01]  /*1700*/  UMOV UR5, 0x80000020 ;  /* 0x8000002000057882 */ /* 0x000fe20000000000 */
[----:B------:R-:W-:-:S07]  /*1710*/  UMOV UR7, 0x80000020 ;  /* 0x8000002000077882 */ /* 0x000fce0000000000 */
[----:B------:R-:W-:Y:S01]  /*1720*/  IGMMA.64x128x32.S8.S8 R24, gdesc[UR4], R24, gsb0 ;  /* 0x03600000041879f1 */ /* 0x000fe20008041018 */
        /* <DEDUP_REMOVED lines=9> */
[----:B------:R-:W-:Y:S01]  /*17c0*/  BPT.TRAP 0x1 ;  /* 0x000000040000795c */ /* 0x000fe20000300000 */
.L_x_24:
[----:B01----:R-:W-:Y:S01]  /*17d0*/  IMAD R4, R3, 0x8, R6 ;  /* 0x0000000803047824 */ /* 0x003fe200078e0206 */
[----:B------:R-:W-:-:S03]  /*17e0*/  ISETP.GT.U32.AND P1, PT, R19, 0x1, PT ;  /* 0x000000011300780c */ /* 0x000fc60003f24070 */
[----:B------:R-:W-:-:S05]  /*17f0*/  VIADD R4, R4, 0x70 ;  /* 0x0000007004047836 */ /* 0x000fca0000000000 */
[----:B------:R-:W-:-:S04]  /*1800*/  PRMT R4, RZ, 0x654, R4 ;  /* 0x00000654ff047816 */ /* 0x000fc80000000004 */
[----:B------:R0:W-:Y:S01]  /*1810*/  SYNCS.ARRIVE.TRANS64.RED.A1T0 RZ, [R4+URZ], RZ ;  /* 0x000000ff04ff79a7 */ /* 0x0001e2000810043f */
[----:B------:R-:W-:Y:S05]  /*1820*/  @P1 BRA `(.L_x_25) ;  /* 0x0000000000041947 */ /* 0x000fea0003800000 */
[----:B------:R-:W-:Y:S01]  /*1830*/  BPT.TRAP 0x1 ;  /* 0x000000040000795c */ /* 0x000fe20000300000 */
.L_x_25:
[----:B------:R-:W-:Y:S01]  /*1840*/  UIADD3 UR8, UR8, 0x1, URZ ;  /* 0x0000000108087890 */ /* 0x000fe2000fffe03f */
[C---:B------:R-:W-:Y:S01]  /*1850*/  ISETP.GT.AND P2, PT, R0.reuse, 0x1, PT ;  /* 0x000000010000780c */ /* 0x040fe20003f44270 */
[----:B------:R-:W-:Y:S02]  /*1860*/  VIADD R3, R3, 0x1 ;  /* 0x0000000103037836 */ /* 0x000fe40000000000 */
[----:B------:R-:W-:Y:S01]  /*1870*/  UISETP.NE.AND UP0, UPT, UR8, 0xe, UPT ;  /* 0x0000000e0800788c */ /* 0x000fe2000bf05270 */
[----:B------:R-:W-:Y:S02]  /*1880*/  VIADD R0, R0, 0xffffffff ;  /* 0xffffffff00007836 */ /* 0x000fe40000000000 */
[C---:B------:R-:W-:Y:S01]  /*1890*/  ISETP.NE.AND P1, PT, R3.reuse, 0xe, PT ;  /* 0x0000000e0300780c */ /* 0x040fe20003f25270 */
[----:B------:R-:W-:Y:S02]  /*18a0*/  USEL UR4, URZ, 0x1, UP0 ;  /* 0x000000013f047887 */ /* 0x000fe40008000000 */
[----:B------:R-:W-:Y:S01]  /*18b0*/  USEL UR8, UR8, URZ, UP0 ;  /* 0x0000003f08087287 */ /* 0x000fe20008000000 */
[----:B------:R-:W-:-:S03]  /*18c0*/  SEL R3, R3, RZ, P1 ;  /* 0x000000ff03037207 */ /* 0x000fc60000800000 */
[----:B------:R-:W-:Y:S01]  /*18d0*/  LOP3.LUT R7, R7, UR4, RZ, 0x3c, !PT ;  /* 0x0000000407077c12 */ /* 0x000fe2000f8e3cff */
[----:B------:R-:W-:Y:S07]  /*18e0*/  @P2 BRA `(.L_x_26) ;  /* 0xfffffffc003c2947 */ /* 0x000fee000383ffff */
.L_x_19:
[----:B------:R-:W2:Y:S02]  /*18f0*/  LDC R0, c[0x0][0x28c] ;  /* 0x0000a300ff007b82 */ /* 0x000ea40000000800 */
[----:B--2---:R-:W-:-:S13]  /*1900*/  ISETP.GE.AND P1, PT, R0, 0x1, PT ;  /* 0x000000010000780c */ /* 0x004fda0003f26270 */
[----:B------:R-:W-:Y:S05]  /*1910*/  @!P1 BRA `(.L_x_27) ;  /* 0x0000000000449947 */ /* 0x000fea0003800000 */
[----:B------:R-:W-:Y:S05]  /*1920*/  @!P0 BRA `(.L_x_28) ;  /* 0x0000000000048947 */ /* 0x000fea0003800000 */
[----:B------:R-:W-:Y:S01]  /*1930*/  BPT.TRAP 0x1 ;  /* 0x000000040000795c */ /* 0x000fe20000300000 */
.L_x_28:
[----:B------:R-:W-:Y:S01]  /*1940*/  UISETP.LT.AND UP0, UPT, UR40, 0x1, UPT ;  /* 0x000000012800788c */ /* 0x000fe2000bf01270 */
[----:B------:R-:W-:-:S03]  /*1950*/  ISETP.GT.U32.AND P0, PT, R19, 0x1, PT ;  /* 0x000000011300780c */ /* 0x000fc60003f04070 */
[----:B------:R-:W-:-:S04]  /*1960*/  USEL UR6, UR40, 0x1, UP0 ;  /* 0x0000000128067887 */ /* 0x000fc80008000000 */
[----:B------:R-:W-:-:S04]  /*1970*/  UIADD3 UR6, UR39, UR40, -UR6 ;  /* 0x0000002827067290 */ /* 0x000fc8000fffe806 */
[----:B------:R-:W-:-:S04]  /*1980*/  USHF.R.U32.HI UR4, URZ, 0x1, UR6 ;  /* 0x000000013f047899 */ /* 0x000fc80008011606 */
[----:B------:R-:W-:-:S04]  /*1990*/  UIMAD.WIDE.U32 UR4, UR4, -0x6db6db6d, URZ ;  /* 0x92492493040478a5 */ /* 0x000fc8000f8e003f */
[----:B------:R-:W-:-:S04]  /*19a0*/  USHF.R.U32.HI UR4, URZ, 0x2, UR5 ;  /* 0x000000023f047899 */ /* 0x000fc80008011605 */
[----:B------:R-:W-:-:S06]  /*19b0*/  UIMAD UR6, UR4, -0xe, UR6 ;  /* 0xfffffff2040678a4 */ /* 0x000fcc000f8e0206 */
[----:B------:R-:W-:-:S04]  /*19c0*/  IMAD.U32 R3, RZ, RZ, UR6 ;  /* 0x00000006ff037e24 */ /* 0x000fc8000f8e00ff */
[----:B------:R-:W-:-:S04]  /*19d0*/  IMAD R0, R3, 0x8, R6 ;  /* 0x0000000803007824 */ /* 0x000fc800078e0206 */
[----:B------:R-:W-:-:S05]  /*19e0*/  VIADD R0, R0, 0x70 ;  /* 0x0000007000007836 */ /* 0x000fca0000000000 */
[----:B------:R-:W-:-:S04]  /*19f0*/  PRMT R0, RZ, 0x654, R0 ;  /* 0x00000654ff007816 */ /* 0x000fc80000000000 */
[----:B------:R2:W-:Y:S01]  /*1a00*/  SYNCS.ARRIVE.TRANS64.RED.A1T0 RZ, [R0+URZ], RZ ;  /* 0x000000ff00ff79a7 */ /* 0x0005e2000810043f */
[----:B------:R-:W-:Y:S05]  /*1a10*/  @P0 BRA `(.L_x_27) ;  /* 0x0000000000040947 */ /* 0x000fea0003800000 */
[----:B------:R-:W-:Y:S01]  /*1a20*/  BPT.TRAP 0x1 ;  /* 0x000000040000795c */ /* 0x000fe20000300000 */
.L_x_27:
[----:B------:R-:W3:Y:S01]  /*1a30*/  LDC R7, c[0x0][0x288] ;  /* 0x0000a200ff077b82 */ /* 0x000ee20000000800 */
[--C-:B--2---:R-:W-:Y:S01]  /*1a40*/  SHF.R.U32.HI R0, RZ, 0x2, R18.reuse ;  /* 0x00000002ff007819 */ /* 0x104fe20000011612 */
[----:B------:R-:W-:Y:S01]  /*1a50*/  IMAD.SHL.U32 R91, R91, 0x80, RZ ;  /* 0x000000805b5b7824 */ /* 0x000fe200078e00ff */
[----:B01----:R-:W-:Y:S01]  /*1a60*/  SHF.R.U32.HI R5, RZ, 0x7, R18 ;  /* 0x00000007ff057819 */ /* 0x003fe20000011612 */
[----:B------:R-:W-:Y:S01]  /*1a70*/  UIADD3 UR39, UR40, UR39, URZ ;  /* 0x0000002728277290 */ /* 0x000fe2000fffe03f */
[----:B------:R-:W-:Y:S01]  /*1a80*/  LOP3.LUT R4, R18, 0x60, RZ, 0xc0, !PT ;  /* 0x0000006012047812 */ /* 0x000fe200078ec0ff */
[----:B------:R-:W-:Y:S01]  /*1a90*/  ULDC UR7, c[0x0][0x284] ;  /* 0x0000a10000077ab9 */ /* 0x000fe20000000800 */
[----:B------:R-:W-:Y:S01]  /*1aa0*/  LOP3.LUT R3, R0, 0x7, RZ, 0xc0, !PT ;  /* 0x0000000700037812 */ /* 0x000fe200078ec0ff */
[----:B------:R-:W-:Y:S01]  /*1ab0*/  UISETP.GT.U32.AND UP0, UPT, UR39, 0xd, UPT ;  /* 0x0000000d2700788c */ /* 0x000fe2000bf04070 */
[----:B------:R-:W-:Y:S01]  /*1ac0*/  LOP3.LUT R0, R5, 0x1, RZ, 0xc0, !PT ;  /* 0x0000000105007812 */ /* 0x000fe200078ec0ff */
[----:B------:R-:W-:Y:S01]  /*1ad0*/  USHF.R.U32.HI UR4, URZ, 0x1, UR39 ;  /* 0x000000013f047899 */ /* 0x000fe20008011627 */
[----:B------:R-:W-:Y:S01]  /*1ae0*/  SHF.R.U32.HI R6, RZ, 0x1, R4 ;  /* 0x00000001ff067819 */ /* 0x000fe20000011604 */
[----:B------:R-:W-:Y:S01]  /*1af0*/  UISETP.LT.U32.AND UP0, UPT, UR40, 0xe, UP0 ;  /* 0x0000000e2800788c */ /* 0x000fe20008701070 */
[----:B------:R-:W-:Y:S01]  /*1b00*/  LOP3.LUT R4, R18, 0x3, RZ, 0xc0, !PT ;  /* 0x0000000312047812 */ /* 0x000fe200078ec0ff */
[----:B------:R-:W-:Y:S01]  /*1b10*/  IMAD.SHL.U32 R8, R0, 0x40, RZ ;  /* 0x0000004000087824 */ /* 0x000fe200078e00ff */
[----:B------:R-:W-:Y:S01]  /*1b20*/  IADD3 R5, RZ, -R6, -R3 ;  /* 0x80000006ff057210 */ /* 0x000fe20007ffe803 */
[----:B------:R-:W-:Y:S01]  /*1b30*/  UISETP.GE.U32.AND UP1, UPT, UR40, 0xe, UPT ;  /* 0x0000000e2800788c */ /* 0x000fe2000bf26070 */
[----:B------:R-:W-:Y:S01]  /*1b40*/  SHF.R.S32.HI R14, RZ, 0x1f, R89 ;  /* 0x0000001fff0e7819 */ /* 0x000fe20000011459 */
[----:B------:R-:W-:Y:S01]  /*1b50*/  ULDC.64 UR8, c[0x0][0x5d0] ;  /* 0x0001740000087ab9 */ /* 0x000fe20000000a00 */
[----:B------:R-:W-:Y:S01]  /*1b60*/  LOP3.LUT R3, R8, 0x40, R3, 0xe2, !PT ;  /* 0x0000004008037812 */ /* 0x000fe200078ee203 */
[----:B------:R-:W-:Y:S01]  /*1b70*/  IMAD.SHL.U32 R8, R18, 0x2, RZ ;  /* 0x0000000212087824 */ /* 0x000fe200078e00ff */
[----:B------:R-:W-:Y:S01]  /*1b80*/  UIMAD.WIDE.U32 UR4, UR4, -0x6db6db6d, URZ ;  /* 0x92492493040478a5 */ /* 0x000fe2000f8e003f */
[----:B------:R-:W-:Y:S01]  /*1b90*/  IMAD R0, R0, -0x40, R5 ;  /* 0xffffffc000007824 */ /* 0x000fe200078e0205 */
[----:B------:R-:W-:Y:S01]  /*1ba0*/  USEL UR6, URZ, 0x1, !UP0 ;  /* 0x000000013f067887 */ /* 0x000fe2000c000000 */
[----:B---3--:R-:W-:Y:S01]  /*1bb0*/  IMAD R12, R4, -0x2, R7 ;  /* 0xfffffffe040c7824 */ /* 0x008fe200078e0207 */
[C---:B------:R-:W-:Y:S01]  /*1bc0*/  ISETP.GE.AND P0, PT, R91.reuse, R7, PT ;  /* 0x000000075b00720c */ /* 0x040fe20003f06270 */
[----:B------:R-:W-:Y:S01]  /*1bd0*/  IMAD.SHL.U32 R7, R90, 0x80, RZ ;  /* 0x000000805a077824 */ /* 0x000fe200078e00ff */
[----:B------:R-:W-:Y:S01]  /*1be0*/  LOP3.LUT R8, R91, 0x6, R8, 0xf8, !PT ;  /* 0x000000065b087812 */ /* 0x000fe200078ef808 */
[----:B------:R-:W-:Y:S01]  /*1bf0*/  IMAD R4, R14, UR8, RZ ;  /* 0x000000080e047c24 */ /* 0x000fe2000f8e02ff */
[----:B------:R-:W-:Y:S01]  /*1c00*/  USHF.R.U32.HI UR4, URZ, 0x2, UR5 ;  /* 0x000000023f047899 */ /* 0x000fe20008011605 */
[----:B------:R-:W-:Y:S01]  /*1c10*/  IMAD.WIDE R10, R90, 0x80, RZ ;  /* 0x000000805a0a7825 */ /* 0x000fe200078e02ff */
[----:B------:R-:W-:Y:S01]  /*1c20*/  ISETP.GE.OR P0, PT, R7, UR7, P0 ;  /* 0x0000000707007c0c */ /* 0x000fe20008706670 */
[----:B------:R-:W-:Y:S01]  /*1c30*/  ULOP3.LUT UR38, UR38, UR6, URZ, 0x3c, !UPT ;  /* 0x0000000626267292 */ /* 0x000fe2000f8e3c3f */
[----:B------:R-:W-:Y:S01]  /*1c40*/  SHF.R.S32.HI R9, RZ, 0x1f, R8 ;  /* 0x0000001fff097819 */ /* 0x000fe20000011408 */
[----:B------:R-:W-:Y:S01]  /*1c50*/  IMAD R13, R89, UR9, R4 ;  /* 0x00000009590d7c24 */ /* 0x000fe2000f8e0204 */
[----:B------:R-:W-:Y:S01]  /*1c60*/  UIMAD UR39, UR4, -0xe, UR39 ;  /* 0xfffffff2042778a4 */ /* 0x000fe2000f8e0227 */
[----:B------:R-:W-:Y:S01]  /*1c70*/  IADD3 R94, -R7, UR7, R0 ;  /* 0x00000007075e7c10 */ /* 0x000fe2000fffe100 */
[----:B------:R-:W-:Y:S01]  /*1c80*/  @UP1 ULOP3.LUT UR38, UR38, 0x1, UR4, 0x78, !UPT ;  /* 0x0000000126261892 */ /* 0x000fe2000f8e7804 */
[----:B------:R-:W-:Y:S01]  /*1c90*/  IMAD.WIDE.U32 R4, R89, UR8, R8 ;  /* 0x0000000859047c25 */ /* 0x000fe2000f8e0008 */
[----:B------:R-:W-:-:S03]  /*1ca0*/  LOP3.LUT R21, R10, R3, R6, 0xfe, !PT ;  /* 0x000000030a157212 */ /* 0x000fc600078efe06 */
[----:B------:R-:W-:Y:S02]  /*1cb0*/  IMAD.IADD R5, R5, 0x1, R13 ;  /* 0x0000000105057824 */ /* 0x000fe400078e020d */
[----:B------:R-:W-:Y:S02]  /*1cc0*/  IMAD.IADD R3, R12, 0x1, -R91 ;  /* 0x000000010c037824 */ /* 0x000fe400078e0a5b */
[----:B------:R-:W-:Y:S01]  /*1cd0*/  IMAD.MOV.U32 R0, RZ, RZ, -0x1 ;  /* 0xffffffffff007424 */ /* 0x000fe200078e00ff */
[----:B------:R-:W-:Y:S06]  /*1ce0*/  @P0 BRA `(.L_x_29) ;  /* 0x0000003000a00947 */ /* 0x000fec0003800000 */
[----:B------:R-:W0:Y:S01]  /*1cf0*/  LDC.64 R12, c[0x0][0x5c8] ;  /* 0x00017200ff0c7b82 */ /* 0x000e220000000a00 */
[----:B------:R-:W-:Y:S01]  /*1d00*/  ULDC.64 UR4, c[0x0][0x5c0] ;  /* 0x0001700000047ab9 */ /* 0x000fe20000000a00 */
[----:B------:R-:W-:Y:S01]  /*1d10*/  BSSY B0, `(.L_x_29) ;  /* 0x0000325000007945 */ /* 0x000fe20003800000 */
[-C--:B0-----:R-:W-:Y:S02]  /*1d20*/  IMAD R6, R11, R12.reuse, RZ ;  /* 0x0000000c0b067224 */ /* 0x081fe400078e02ff */
[----:B------:R-:W-:-:S04]  /*1d30*/  IMAD.WIDE.U32 R4, R21, R12, R4 ;  /* 0x0000000c15047225 */ /* 0x000fc800078e0004 */
[----:B------:R-:W-:Y:S01]  /*1d40*/  IMAD R7, R21, R13, R6 ;  /* 0x0000000d15077224 */ /* 0x000fe200078e0206 */
[----:B------:R-:W-:-:S03]  /*1d50*/  IADD3 R4, P0, R4, UR4, RZ ;  /* 0x0000000404047c10 */ /* 0x000fc6000ff1e0ff */
[----:B------:R-:W-:Y:S01]  /*1d60*/  IMAD.IADD R7, R5, 0x1, R7 ;  /* 0x0000000105077824 */ /* 0x000fe200078e0207 */
[----:B------:R-:W-:-:S04]  /*1d70*/  LEA R6, P1, R12, R4, 0x3 ;  /* 0x000000040c067211 */ /* 0x000fc800078218ff */
[----:B------:R-:W-:Y:S02]  /*1d80*/  IADD3.X R5, R7, UR5, RZ, P0, !PT ;  /* 0x0000000507057c10 */ /* 0x000fe400087fe4ff */
[----:B-----5:R-:W-:Y:S02]  /*1d90*/  ISETP.NE.AND P0, PT, R23, RZ, PT ;  /* 0x000000ff1700720c */ /* 0x020fe40003f05270 */
[----:B------:R-:W-:-:S11]  /*1da0*/  LEA.HI.X R7, R12, R5, R13, 0x3, P1 ;  /* 0x000000050c077211 */ /* 0x000fd600008f1c0d */
[----:B------:R-:W-:Y:S05]  /*1db0*/  @!P0 BRA `(.L_x_30) ;  /* 0x0000002400608947 */ /* 0x000fea0003800000 */
[----:B------:R-:W0:Y:S01]  /*1dc0*/  LDC.64 R90, c[0x0][0x5b0] ;  /* 0x00016c00ff5a7b82 */ /* 0x000e220000000a00 */
[----:B------:R-:W-:Y:S01]  /*1dd0*/  ULDC.64 UR4, c[0x0][0x5b8] ;  /* 0x00016e0000047ab9 */ /* 0x000fe20000000a00 */
[----:B------:R-:W-:Y:S01]  /*1de0*/  ISETP.GE.AND P1, PT, R94, 0x1, PT ;  /* 0x000000015e00780c */ /* 0x000fe20003f26270 */
[----:B------:R-:W-:Y:S01]  /*1df0*/  IMAD R10, R14, UR4, RZ ;  /* 0x000000040e0a7c24 */ /* 0x000fe2000f8e02ff */
[----:B------:R-:W-:Y:S01]  /*1e00*/  BSSY B1, `(.L_x_31) ;  /* 0x000000e000017945 */ /* 0x000fe20003800000 */
[----:B------:R-:W-:Y:S01]  /*1e10*/  IMAD.WIDE.U32 R14, R89, UR4, R8 ;  /* 0x00000004590e7c25 */ /* 0x000fe2000f8e0008 */
[----:B------:R-:W-:Y:S02]  /*1e20*/  ISETP.LT.OR P5, PT, R3, 0x1, !P1 ;  /* 0x000000010300780c */ /* 0x000fe40004fa1670 */
[----:B------:R-:W1:Y:S01]  /*1e30*/  LDC.64 R92, c[0x0][0x5a8] ;  /* 0x00016a00ff5c7b82 */ /* 0x000e620000000a00 */
[----:B------:R-:W-:Y:S02]  /*1e40*/  IMAD R13, R89, UR5, R10 ;  /* 0x00000005590d7c24 */ /* 0x000fe4000f8e020a */
[----:B------:R-:W-:-:S02]  /*1e50*/  IMAD.MOV.U32 R12, RZ, RZ, R14 ;  /* 0x000000ffff0c7224 */ /* 0x000fc400078e000e */
[----:B------:R-:W-:Y:S02]  /*1e60*/  IMAD.IADD R13, R15, 0x1, R13 ;  /* 0x000000010f0d7824 */ /* 0x000fe400078e020d */
[-C--:B0-----:R-:W-:Y:S02]  /*1e70*/  IMAD R10, R11, R90.reuse, RZ ;  /* 0x0000005a0b0a7224 */ /* 0x081fe400078e02ff */
[----:B------:R-:W-:-:S04]  /*1e80*/  IMAD.WIDE.U32 R8, R21, R90, R12 ;  /* 0x0000005a15087225 */ /* 0x000fc800078e000c */
[----:B------:R-:W-:Y:S01]  /*1e90*/  IMAD R89, R21, R91, R10 ;  /* 0x0000005b15597224 */ /* 0x000fe200078e020a */
[----:B-1----:R-:W-:-:S04]  /*1ea0*/  IADD3 R8, P0, R8, R92, RZ ;  /* 0x0000005c08087210 */ /* 0x002fc80007f1e0ff */
[----:B------:R-:W-:Y:S01]  /*1eb0*/  IADD3.X R9, R93, R9, R89, P0, !PT ;  /* 0x000000095d097210 */ /* 0x000fe200007fe459 */
[----:B------:R-:W-:Y:S08]  /*1ec0*/  @P5 BRA `(.L_x_32) ;  /* 0x0000000000045947 */ /* 0x000ff00003800000 */
[----:B------:R0:W5:Y:S02]  /*1ed0*/  LDG.E.U8 R88, desc[UR36][R8.64] ;  /* 0x0000002408587981 */ /* 0x000164000c1e1100 */
.L_x_32:
[----:B------:R-:W-:Y:S05]  /*1ee0*/  BSYNC B1 ;  /* 0x0000000000017941 */ /* 0x000fea0003800000 */
.L_x_31:
[----:B-----5:R-:W-:Y:S01]  /*1ef0*/  LOP3.LUT R15, R88, 0xffff, RZ, 0xc0, !PT ;  /* 0x0000ffff580f7812 */ /* 0x020fe200078ec0ff */
[C---:B------:R-:W-:Y:S01]  /*1f00*/  IMAD.SHL.U32 R10, R90.reuse, 0x8, RZ ;  /* 0x000000085a0a7824 */ /* 0x040fe200078e00ff */
[----:B------:R-:W-:Y:S01]  /*1f10*/  SHF.L.U64.HI R11, R90, 0x3, R91 ;  /* 0x000000035a0b7819 */ /* 0x000fe2000001025b */
[----:B------:R-:W-:Y:S01]  /*1f20*/  BSSY B1, `(.L_x_33) ;  /* 0x000000e000017945 */ /* 0x000fe20003800000 */
[----:B------:R-:W-:Y:S02]  /*1f30*/  PRMT R20, R15, 0x8880, RZ ;  /* 0x000088800f147816 */ /* 0x000fe400000000ff */
[----:B------:R-:W-:Y:S01]  /*1f40*/  ISETP.LT.OR P2, PT, R3, 0x2, !P1 ;  /* 0x000000020300780c */ /* 0x000fe20004f41670 */
[----:B------:R-:W-:Y:S01]  /*1f50*/  IMAD.WIDE.U32 R10, R21, R90, R10 ;  /* 0x0000005a150a7225 */ /* 0x000fe200078e000a */
[----:B------:R-:W-:-:S03]  /*1f60*/  ISETP.GE.AND P0, PT, R94, 0x9, PT ;  /* 0x000000095e00780c */ /* 0x000fc60003f06270 */
[----:B------:R-:W-:Y:S01]  /*1f70*/  IMAD R15, R20, R23, RZ ;  /* 0x00000017140f7224 */ /* 0x000fe200078e02ff */
[----:B------:R-:W-:Y:S01]  /*1f80*/  IADD3 R10, P3, P4, R14, R92, R10 ;  /* 0x0000005c0e0a7210 */ /* 0x000fe20007c7e00a */
[----:B------:R-:W-:Y:S02]  /*1f90*/  IMAD.IADD R20, R89, 0x1, R11 ;  /* 0x0000000159147824 */ /* 0x000fe400078e020b */
[----:B------:R-:W-:-:S05]  /*1fa0*/  @!P5 IMAD R21, R24, R22, R15 ;  /* 0x000000161815d224 */ /* 0x000fca00078e020f */
[----:B------:R1:W-:Y:S01]  /*1fb0*/  @!P5 STG.E.U8 desc[UR36][R4.64], R21 ;  /* 0x000000150400d986 */ /* 0x0003e2000c101124 */
[----:B------:R-:W-:Y:S05]  /*1fc0*/  @P2 BRA `(.L_x_34) ;  /* 0x00000000000c2947 */ /* 0x000fea0003800000 */
[----:B------:R-:W2:Y:S02]  /*1fd0*/  LDG.E.U8 R88, desc[UR36][R8.64+0x1] ;  /* 0x0000012408587981 */ /* 0x000ea4000c1e1100 */
[----:B--2---:R-:W-:-:S05]  /*1fe0*/  PRMT R14, R88, 0x8880, RZ ;  /* 0x00008880580e7816 */ /* 0x004fca00000000ff */
[----:B------:R-:W-:-:S07]  /*1ff0*/  IMAD R15, R14, R23, RZ ;  /* 0x000000170e0f7224 */ /* 0x000fce00078e02ff */
.L_x_34:
[----:B------:R-:W-:Y:S05]  /*2000*/  BSYNC B1 ;  /* 0x0000000000017941 */ /* 0x000fea0003800000 */
.L_x_33:
[----:B------:R-:W-:Y:S01]  /*2010*/  ISETP.LT.OR P5, PT, R3, 0x1, !P0 ;  /* 0x000000010300780c */ /* 0x000fe200047a1670 */
[----:B------:R-:W-:Y:S01]  /*2020*/  @!P2 IMAD R25, R25, R22, R15 ;  /* 0x000000161919a224 */ /* 0x000fe200078e020f */
[----:B------:R-:W-:Y:S01]  /*2030*/  BSSY B1, `(.L_x_35) ;  /* 0x000000a000017945 */ /* 0x000fe20003800000 */
[----:B------:R-:W-:Y:S02]  /*2040*/  IADD3.X R11, R13, R93, R20, P3, P4 ;  /* 0x0000005d0d0b7210 */ /* 0x000fe40001fe8414 */
[C---:B------:R-:W-:Y:S01]  /*2050*/  ISETP.LT.OR P3, PT, R3.reuse, 0x2, !P0 ;  /* 0x000000020300780c */ /* 0x040fe20004761670 */
[----:B------:R2:W-:Y:S01]  /*2060*/  @!P2 STG.E.U8 desc[UR36][R4.64+0x1], R25 ;  /* 0x000001190400a986 */ /* 0x0005e2000c101124 */
[C---:B------:R-:W-:Y:S02]  /*2070*/  ISETP.LT.OR P4, PT, R3.reuse, 0x9, !P1 ;  /* 0x000000090300780c */ /* 0x040fe40004f81670 */
[----:B------:R-:W-:-:S04]  /*2080*/  ISETP.LT.OR P2, PT, R3, 0xa, !P1 ;  /* 0x0000000a0300780c */ /* 0x000fc80004f41670 */
[----:B------:R-:W-:Y:S09]  /*2090*/  @P5 BRA `(.L_x_36) ;  /* 0x00000000000c5947 */ /* 0x000ff20003800000 */
[----:B------:R-:W3:Y:S02]  /*20a0*/  LDG.E.U8 R88, desc[UR36][R10.64] ;  /* 0x000000240a587981 */ /* 0x000ee4000c1e1100 */
[----:B---3--:R-:W-:-:S05]  /*20b0*/  PRMT R12, R88, 0x8880, RZ ;  /* 0x00008880580c7816 */ /* 0x008fca00000000ff */
[----:B------:R-:W-:-:S07]  /*20c0*/  IMAD R15, R12, R23, RZ ;  /* 0x000000170c0f7224 */ /* 0x000fce00078e02ff */
.L_x_36:
[----:B------:R-:W-:Y:S05]  /*20d0*/  BSYNC B1 ;  /* 0x0000000000017941 */ /* 0x000fea0003800000 */
.L_x_35:
[----:B------:R-:W-:Y:S01]  /*20e0*/  @!P5 IMAD R13, R26, R22, R15 ;  /* 0x000000161a0dd224 */ /* 0x000fe200078e020f */
[----:B------:R-:W-:Y:S04]  /*20f0*/  BSSY B1, `(.L_x_37) ;  /* 0x0000006000017945 */ /* 0x000fe80003800000 */
[----:B------:R3:W-:Y:S01]  /*2100*/  @!P5 STG.E.U8 desc[UR36][R6.64], R13 ;  /* 0x0000000d0600d986 */ /* 0x0007e2000c101124 */
[----:B------:R-:W-:Y:S05]  /*2110*/  @P3 BRA `(.L_x_38) ;  /* 0x00000000000c3947 */ /* 0x000fea0003800000 */
[----:B------:R-:W4:Y:S02]  /*2120*/  LDG.E.U8 R88, desc[UR36][R10.64+0x1] ;  /* 0x000001240a587981 */ /* 0x000f24000c1e1100 */
[----:B----4-:R-:W-:-:S05]  /*2130*/  PRMT R12, R88, 0x8880, RZ ;  /* 0x00008880580c7816 */ /* 0x010fca00000000ff */
[----:B------:R-:W-:-:S07]  /*2140*/  IMAD R15, R12, R23, RZ ;  /* 0x000000170c0f7224 */ /* 0x000fce00078e02ff */
.L_x_38:
[----:B------:R-:W-:Y:S05]  /*2150*/  BSYNC B1 ;  /* 0x0000000000017941 */ /* 0x000fea0003800000 */
.L_x_37:
[----:B------:R-:W-:Y:S01]  /*2160*/  @!P3 IMAD R27, R27, R22, R15 ;  /* 0x000000161b1bb224 */ /* 0x000fe200078e020f */
[----:B------:R-:W-:Y:S04]  /*2170*/  BSSY B1, `(.L_x_39) ;  /* 0x0000006000017945 */ /* 0x000fe80003800000 */
[----:B------:R4:W-:Y:S01]  /*2180*/  @!P3 STG.E.U8 desc[UR36][R6.64+0x1], R27 ;  /* 0x0000011b0600b986 */ /* 0x0009e2000c101124 */
[----:B------:R-:W-:Y:S05]  /*2190*/  @P4 BRA `(.L_x_40) ;  /* 0x00000000000c4947 */ /* 0x000fea0003800000 */
[----:B------:R-:W5:Y:S02]  /*21a0*/  LDG.E.U8 R88, desc[UR36][R8.64+0x8] ;  /* 0x0000082408587981 */ /* 0x000f64000c1e1100 */
[----:B-----5:R-:W-:-:S05]  /*21b0*/  PRMT R12, R88, 0x8880, RZ ;  /* 0x00008880580c7816 */ /* 0x020fca00000000ff */
[----:B------:R-:W-:-:S07]  /*21c0*/  IMAD R15, R12, R23, RZ ;  /* 0x000000170c0f7224 */ /* 0x000fce00078e02ff */
.L_x_40:
[----:B------:R-:W-:Y:S05]  /*21d0*/  BSYNC B1 ;  /* 0x0000000000017941 */ /* 0x000fea0003800000 */
.L_x_39:
[----:B---3--:R-:W-:Y:S01]  /*21e0*/  @!P4 IMAD R13, R28, R22, R15 ;  /* 0x000000161c0dc224 */ /* 0x008fe200078e020f */
[----:B------:R-:W-:Y:S04]  /*21f0*/  BSSY B1, `(.L_x_41) ;  /* 0x0000006000017945 */ /* 0x000fe80003800000 */
[----:B------:R3:W-:Y:S01]  /*2200*/  @!P4 STG.E.U8 desc[UR36][R4.64+0x8], R13 ;  /* 0x0000080d0400c986 */ /* 0x0007e2000c101124 */
[----:B------:R-:W-:Y:S05]  /*2210*/  @P2 BRA `(.L_x_42) ;  /* 0x00000000000c2947 */ /* 0x000fea0003800000 */
[----:B------:R-:W5:Y:S02]  /*2220*/  LDG.E.U8 R88, desc[UR36][R8.64+0x9] ;  /* 0x0000092408587981 */ /* 0x000f64000c1e1100 */
[----:B-----5:R-:W-:-:S05]  /*2230*/  PRMT R12, R88, 0x8880, RZ ;  /* 0x00008880580c7816 */ /* 0x020fca00000000ff */
[----:B------:R-:W-:-:S07]  /*2240*/  IMAD R15, R12, R23, RZ ;  /* 0x000000170c0f7224 */ /* 0x000fce00078e02ff */
.L_x_42:
[----:B------:R-:W-:Y:S05]  /*2250*/  BSYNC B1 ;  /* 0x0000000000017941 */ /* 0x000fea0003800000 */
.L_x_41:
[----:B------:R-:W-:Y:S01]  /*2260*/  ISETP.LT.OR P4, PT, R3, 0x9, !P0 ;  /* 0x000000090300780c */ /* 0x000fe20004781670 */
[----:B------:R-:W-:Y:S01]  /*2270*/  @!P2 IMAD R29, R29, R22, R15 ;  /* 0x000000161d1da224 */ /* 0x000fe200078e020f */
[----:B------:R-:W-:Y:S01]  /*2280*/  BSSY B1, `(.L_x_43) ;  /* 0x0000009000017945 */ /* 0x000fe20003800000 */
[C---:B------:R-:W-:Y:S02]  /*2290*/  ISETP.LT.OR P3, PT, R3.reuse, 0xa, !P0 ;  /* 0x0000000a0300780c */ /* 0x040fe40004761670 */
[C---:B------:R-:W-:Y:S01]  /*22a0*/  ISETP.LT.OR P5, PT, R3.reuse, 0x11, !P1 ;  /* 0x000000110300780c */ /* 0x040fe20004fa1670 */
[----:B------:R0:W-:Y:S01]  /*22b0*/  @!P2 STG.E.U8 desc[UR36][R4.64+0x9], R29 ;  /* 0x0000091d0400a986 */ /* 0x0001e2000c101124 */
[----:B------:R-:W-:-:S06]  /*22c0*/  ISETP.LT.OR P2, PT, R3, 0x12, !P1 ;  /* 0x000000120300780c */ /* 0x000fcc0004f41670 */
[----:B------:R-:W-:Y:S07]  /*22d0*/  @P4 BRA `(.L_x_44) ;  /* 0x00000000000c4947 */ /* 0x000fee0003800000 */
[----:B------:R-:W5:Y:S02]  /*22e0*/  LDG.E.U8 R88, desc[UR36][R10.64+0x8] ;  /* 0x000008240a587981 */ /* 0x000f64000c1e1100 */
[----:B-----5:R-:W-:-:S05]  /*22f0*/  PRMT R12, R88, 0x8880, RZ ;  /* 0x00008880580c7816 */ /* 0x020fca00000000ff */
[----:B------:R-:W-:-:S07]  /*2300*/  IMAD R15, R12, R23, RZ ;  /* 0x000000170c0f7224 */ /* 0x000fce00078e02ff */
.L_x_44:
[----:B------:R-:W-:Y:S05]  /*2310*/  BSYNC B1 ;  /* 0x0000000000017941 */ /* 0x000fea0003800000 */
.L_x_43:
[----:B---3--:R-:W-:Y:S01]  /*2320*/  @!P4 IMAD R13, R30, R22, R15 ;  /* 0x000000161e0dc224 */ /* 0x008fe200078e020f */
[----:B------:R-:W-:Y:S04]  /*2330*/  BSSY B1, `(.L_x_45) ;  /* 0x0000006000017945 */ /* 0x000fe80003800000 */
[----:B------:R3:W-:Y:S01]  /*2340*/  @!P4 STG.E.U8 desc[UR36][R6.64+0x8], R13 ;  /* 0x0000080d0600c986 */ /* 0x0007e2000c101124 */
[----:B------:R-:W-:Y:S05]  /*2350*/  @P3 BRA `(.L_x_46) ;  /* 0x00000000000c3947 */ /* 0x000fea0003800000 */
[----:B------:R-:W5:Y:S02]  /*2360*/  LDG.E.U8 R88, desc[UR36][R10.64+0x9] ;  /* 0x000009240a587981 */ /* 0x000f64000c1e1100 */
[----:B-----5:R-:W-:-:S05]  /*2370*/  PRMT R12, R88, 0x8880, RZ ;  /* 0x00008880580c7816 */ /* 0x020fca00000000ff */
[----:B------:R-:W-:-:S07]  /*2380*/  IMAD R15, R12, R23, RZ ;  /* 0x000000170c0f7224 */ /* 0x000fce00078e02ff */
.L_x_46:
[----:B------:R-:W-:Y:S05]  /*2390*/  BSYNC B1 ;  /* 0x0000000000017941 */ /* 0x000fea0003800000 */
.L_x_45:
[----:B------:R-:W-:Y:S01]  /*23a0*/  @!P3 IMAD R31, R31, R22, R15 ;  /* 0x000000161f1fb224 */ /* 0x000fe200078e020f */
[----:B------:R-:W-:Y:S04]  /*23b0*/  BSSY B1, `(.L_x_47) ;  /* 0x0000006000017945 */ /* 0x000fe80003800000 */
[----:B------:R0:W-:Y:S01]  /*23c0*/  @!P3 STG.E.U8 desc[UR36][R6.64+0x9], R31 ;  /* 0x0000091f0600b986 */ /* 0x0001e2000c101124 */
[----:B------:R-:W-:Y:S05]  /*23d0*/  @P5 BRA `(.L_x_48) ;  /* 0x00000000000c5947 */ /* 0x000fea0003800000 */
[----:B------:R-:W5:Y:S02]  /*23e0*/  LDG.E.U8 R88, desc[UR36][R8.64+0x10] ;  /* 0x0000102408587981 */ /* 0x000f64000c1e1100 */
[----:B-----5:R-:W-:-:S05]  /*23f0*/  PRMT R12, R88, 0x8880, RZ ;  /* 0x00008880580c7816 */ /* 0x020fca00000000ff */
[----:B------:R-:W-:-:S07]  /*2400*/  IMAD R15, R12, R23, RZ ;  /* 0x000000170c0f7224 */ /* 0x000fce00078e02ff */
.L_x_48:
[----:B------:R-:W-:Y:S05]  /*2410*/  BSYNC B1 ;  /* 0x0000000000017941 */ /* 0x000fea0003800000 */
.L_x_47:
[----:B---3--:R-:W-:Y:S01]  /*2420*/  @!P5 IMAD R13, R32, R22, R15 ;  /* 0x00000016200dd224 */ /* 0x008fe200078e020f */
[----:B------:R-:W-:Y:S04]  /*2430*/  BSSY B1, `(.L_x_49) ;  /* 0x0000006000017945 */ /* 0x000fe80003800000 */
[----:B------:R3:W-:Y:S01]  /*2440*/  @!P5 STG.E.U8 desc[UR36][R4.64+0x10], R13 ;  /* 0x0000100d0400d986 */ /* 0x0007e2000c101124 */
[----:B------:R-:W-:Y:S05]  /*2450*/  @P2 BRA `(.L_x_50) ;  /* 0x00000000000c2947 */ /* 0x000fea0003800000 */
[----:B------:R-:W5:Y:S02]  /*2460*/  LDG.E.U8 R88, desc[UR36][R8.64+0x11] ;  /* 0x0000112408587981 */ /* 0x000f64000c1e1100 */
[----:B-----5:R-:W-:-:S05]  /*2470*/  PRMT R12, R88, 0x8880, RZ ;  /* 0x00008880580c7816 */ /* 0x020fca00000000ff */
[----:B------:R-:W-:-:S07]  /*2480*/  IMAD R15, R12, R23, RZ ;  /* 0x000000170c0f7224 */ /* 0x000fce00078e02ff */
.L_x_50:
[----:B------:R-:W-:Y:S05]  /*2490*/  BSYNC B1 ;  /* 0x0000000000017941 */ /* 0x000fea0003800000 */
.L_x_49:
        /* <DEDUP_REMOVED lines=11> */
.L_x_52:
[----:B------:R-:W-:Y:S05]  /*2550*/  BSYNC B1 ;  /* 0x0000000000017941 */ /* 0x000fea0003800000 */
.L_x_51:
[----:B---3--:R-:W-:Y:S01]  /*2560*/  @!P4 IMAD R13, R34, R22, R15 ;  /* 0x00000016220dc224 */ /* 0x008fe200078e020f */
[----:B------:R-:W-:Y:S04]  /*2570*/  BSSY B1, `(.L_x_53) ;  /* 0x0000006000017945 */ /* 0x000fe80003800000 */
[----:B------:R3:W-:Y:S01]  /*2580*/  @!P4 STG.E.U8 desc[UR36][R6.64+0x10], R13 ;  /* 0x0000100d0600c986 */ /* 0x0007e2000c101124 */
[----:B------:R-:W-:Y:S05]  /*2590*/  @P3 BRA `(.L_x_54) ;  /* 0x00000000000c3947 */ /* 0x000fea0003800000 */
[----:B------:R-:W5:Y:S02]  /*25a0*/  LDG.E.U8 R88, desc[UR36][R10.64+0x11] ;  /* 0x000011240a587981 */ /* 0x000f64000c1e1100 */
[----:B-----5:R-:W-:-:S05]  /*25b0*/  PRMT R12, R88, 0x8880, RZ ;  /* 0x00008880580c7816 */ /* 0x020fca00000000ff */
[----:B------:R-:W-:-:S07]  /*25c0*/  IMAD R15, R12, R23, RZ ;  /* 0x000000170c0f7224 */ /* 0x000fce00078e02ff */
.L_x_54:
[----:B------:R-:W-:Y:S05]  /*25d0*/  BSYNC B1 ;  /* 0x0000000000017941 */ /* 0x000fea0003800000 */
.L_x_53:
[----:B------:R-:W-:Y:S01]  /*25e0*/  @!P3 IMAD R35, R35, R22, R15 ;  /* 0x000000162323b224 */ /* 0x000fe200078e020f */
[----:B------:R-:W-:Y:S04]  /*25f0*/  BSSY B1, `(.L_x_55) ;  /* 0x0000006000017945 */ /* 0x000fe80003800000 */
[----:B------:R0:W-:Y:S01]  /*2600*/  @!P3 STG.E.U8 desc[UR36][R6.64+0x11], R35 ;  /* 0x000011230600b986 */ /* 0x0001e2000c101124 */
[----:B------:R-:W-:Y:S05]  /*2610*/  @P5 BRA `(.L_x_56) ;  /* 0x00000000000c5947 */ /* 0x000fea0003800000 */
[----:B------:R-:W5:Y:S02]  /*2620*/  LDG.E.U8 R88, desc[UR36][R8.64+0x18] ;  /* 0x0000182408587981 */ /* 0x000f64000c1e1100 */
[----:B-----5:R-:W-:-:S05]  /*2630*/  PRMT R12, R88, 0x8880, RZ ;  /* 0x00008880580c7816 */ /* 0x020fca00000000ff */
[----:B------:R-:W-:-:S07]  /*2640*/  IMAD R15, R12, R23, RZ ;  /* 0x000000170c0f7224 */ /* 0x000fce00078e02ff */
.L_x_56:
[----:B------:R-:W-:Y:S05]  /*2650*/  BSYNC B1 ;  /* 0x0000000000017941 */ /* 0x000fea0003800000 */
.L_x_55:
[----:B---3--:R-:W-:Y:S01]  /*2660*/  @!P5 IMAD R13, R36, R22, R15 ;  /* 0x00000016240dd224 */ /* 0x008fe200078e020f */
[----:B------:R-:W-:Y:S04]  /*2670*/  BSSY B1, `(.L_x_57) ;  /* 0x0000006000017945 */ /* 0x000fe80003800000 */
[----:B------:R3:W-:Y:S01]  /*2680*/  @!P5 STG.E.U8 desc[UR36][R4.64+0x18], R13 ;  /* 0x0000180d0400d986 */ /* 0x0007e2000c101124 */
[----:B------:R-:W-:Y:S05]  /*2690*/  @P2 BRA `(.L_x_58) ;  /* 0x00000000000c2947 */ /* 0x000fea0003800000 */
[----:B------:R-:W5:Y:S02]  /*26a0*/  LDG.E.U8 R88, desc[UR36][R8.64+0x19] ;  /* 0x0000192408587981 */ /* 0x000f64000c1e1100 */
[----:B-----5:R-:W-:-:S05]  /*26b0*/  PRMT R12, R88, 0x8880, RZ ;  /* 0x00008880580c7816 */ /* 0x020fca00000000ff */
[----:B------:R-:W-:-:S07]  /*26c0*/  IMAD R15, R12, R23, RZ ;  /* 0x000000170c0f7224 */ /* 0x000fce00078e02ff */
.L_x_58:
[----:B------:R-:W-:Y:S05]  /*26d0*/  BSYNC B1 ;  /* 0x0000000000017941 */ /* 0x000fea0003800000 */
.L_x_57:
        /* <DEDUP_REMOVED lines=11> */
.L_x_60:
[----:B------:R-:W-:Y:S05]  /*2790*/  BSYNC B1 ;  /* 0x0000000000017941 */ /* 0x000fea0003800000 */
.L_x_59:
[----:B---3--:R-:W-:Y:S01]  /*27a0*/  @!P4 IMAD R13, R38, R22, R15 ;  /* 0x00000016260dc224 */ /* 0x008fe200078e020f */
[----:B------:R-:W-:Y:S04]  /*27b0*/  BSSY B1, `(.L_x_61) ;  /* 0x0000006000017945 */ /* 0x000fe80003800000 */
[----:B------:R3:W-:Y:S01]  /*27c0*/  @!P4 STG.E.U8 desc[UR36][R6.64+0x18], R13 ;  /* 0x0000180d0600c986 */ /* 0x0007e2000c101124 */
[----:B------:R-:W-:Y:S05]  /*27d0*/  @P3 BRA `(.L_x_62) ;  /* 0x00000000000c3947 */ /* 0x000fea0003800000 */
[----:B------:R-:W5:Y:S02]  /*27e0*/  LDG.E.U8 R88, desc[UR36][R10.64+0x19] ;  /* 0x000019240a587981 */ /* 0x000f64000c1e1100 */
[----:B-----5:R-:W-:-:S05]  /*27f0*/  PRMT R12, R88, 0x8880, RZ ;  /* 0x00008880580c7816 */ /* 0x020fca00000000ff */
[----:B------:R-:W-:-:S07]  /*2800*/  IMAD R15, R12, R23, RZ ;  /* 0x000000170c0f7224 */ /* 0x000fce00078e02ff */
.L_x_62:
[----:B------:R-:W-:Y:S05]  /*2810*/  BSYNC B1 ;  /* 0x0000000000017941 */ /* 0x000fea0003800000 */
.L_x_61:
[----:B------:R-:W-:Y:S01]  /*2820*/  @!P3 IMAD R39, R39, R22, R15 ;  /* 0x000000162727b224 */ /* 0x000fe200078e020f */
[----:B------:R-:W-:Y:S04]  /*2830*/  BSSY B1, `(.L_x_63) ;  /* 0x0000006000017945 */ /* 0x000fe80003800000 */
[----:B------:R0:W-:Y:S01]  /*2840*/  @!P3 STG.E.U8 desc[UR36][R6.64+0x19], R39 ;  /* 0x000019270600b986 */ /* 0x0001e2000c101124 */
[----:B------:R-:W-:Y:S05]  /*2850*/  @P5 BRA `(.L_x_64) ;  /* 0x00000000000c5947 */ /* 0x000fea0003800000 */
[----:B------:R-:W5:Y:S02]  /*2860*/  LDG.E.U8 R88, desc[UR36][R8.64+0x20] ;  /* 0x0000202408587981 */ /* 0x000f64000c1e1100 */
[----:B-----5:R-:W-:-:S05]  /*2870*/  PRMT R12, R88, 0x8880, RZ ;  /* 0x00008880580c7816 */ /* 0x020fca00000000ff */
[----:B------:R-:W-:-:S07]  /*2880*/  IMAD R15, R12, R23, RZ ;  /* 0x000000170c0f7224 */ /* 0x000fce00078e02ff */
.L_x_64:
[----:B------:R-:W-:Y:S05]  /*2890*/  BSYNC B1 ;  /* 0x0000000000017941 */ /* 0x000fea0003800000 */
.L_x_63:
[----:B---3--:R-:W-:Y:S01]  /*28a0*/  @!P5 IMAD R13, R40, R22, R15 ;  /* 0x00000016280dd224 */ /* 0x008fe200078e020f */
[----:B------:R-:W-:Y:S04]  /*28b0*/  BSSY B1, `(.L_x_65) ;  /* 0x0000006000017945 */ /* 0x000fe80003800000 */
[----:B------:R3:W-:Y:S01]  /*28c0*/  @!P5 STG.E.U8 desc[UR36][R4.64+0x20], R13 ;  /* 0x0000200d0400d986 */ /* 0x0007e2000c101124 */
[----:B------:R-:W-:Y:S05]  /*28d0*/  @P2 BRA `(.L_x_66) ;  /* 0x00000000000c2947 */ /* 0x000fea0003800000 */
[----:B------:R-:W5:Y:S02]  /*28e0*/  LDG.E.U8 R88, desc[UR36][R8.64+0x21] ;  /* 0x0000212408587981 */ /* 0x000f64000c1e1100 */
[----:B-----5:R-:W-:-:S05]  /*28f0*/  PRMT R12, R88, 0x8880, RZ ;  /* 0x00008880580c7816 */ /* 0x020fca00000000ff */
[----:B------:R-:W-:-:S07]  /*2900*/  IMAD R15, R12, R23, RZ ;  /* 0x000000170c0f7224 */ /* 0x000fce00078e02ff */
.L_x_66:
[----:B------:R-:W-:Y:S05]  /*2910*/  BSYNC B1 ;  /* 0x0000000000017941 */ /* 0x000fea0003800000 */
.L_x_65:
        /* <DEDUP_REMOVED lines=11> */
.L_x_68:
[----:B------:R-:W-:Y:S05]  /*29d0*/  BSYNC B1 ;  /* 0x0000000000017941 */ /* 0x000fea0003800000 */
.L_x_67:
[----:B---3--:R-:W-:Y:S01]  /*29e0*/  @!P4 IMAD R13, R42, R22, R15 ;  /* 0x000000162a0dc224 */ /* 0x008fe200078e020f */
[----:B------:R-:W-:Y:S04]  /*29f0*/  BSSY B1, `(.L_x_69) ;  /* 0x0000006000017945 */ /* 0x000fe80003800000 */
[----:B------:R3:W-:Y:S01]  /*2a00*/  @!P4 STG.E.U8 desc[UR36][R6.64+0x20], R13 ;  /* 0x0000200d0600c986 */ /* 0x0007e2000c101124 */
[----:B------:R-:W-:Y:S05]  /*2a10*/  @P3 BRA `(.L_x_70) ;  /* 0x00000000000c3947 */ /* 0x000fea0003800000 */
[----:B------:R-:W5:Y:S02]  /*2a20*/  LDG.E.U8 R88, desc[UR36][R10.64+0x21] ;  /* 0x000021240a587981 */ /* 0x000f64000c1e1100 */
[----:B-----5:R-:W-:-:S05]  /*2a30*/  PRMT R12, R88, 0x8880, RZ ;  /* 0x00008880580c7816 */ /* 0x020fca00000000ff */
[----:B------:R-:W-:-:S07]  /*2a40*/  IMAD R15, R12, R23, RZ ;  /* 0x000000170c0f7224 */ /* 0x000fce00078e02ff */
.L_x_70:
[----:B------:R-:W-:Y:S05]  /*2a50*/  BSYNC B1 ;  /* 0x0000000000017941 */ /* 0x000fea0003800000 */
.L_x_69:
[----:B------:R-:W-:Y:S01]  /*2a60*/  @!P3 IMAD R43, R43, R22, R15 ;  /* 0x000000162b2bb224 */ /* 0x000fe200078e020f */
[----:B------:R-:W-:Y:S04]  /*2a70*/  BSSY B1, `(.L_x_71) ;  /* 0x0000006000017945 */ /* 0x000fe80003800000 */
[----:B------:R0:W-:Y:S01]  /*2a80*/  @!P3 STG.E.U8 desc[UR36][R6.64+0x21], R43 ;  /* 0x0000212b0600b986 */ /* 0x0001e2000c101124 */
[----:B------:R-:W-:Y:S05]  /*2a90*/  @P5 BRA `(.L_x_72) ;  /* 0x00000000000c5947 */ /* 0x000fea0003800000 */
[----:B------:R-:W5:Y:S02]  /*2aa0*/  LDG.E.U8 R88, desc[UR36][R8.64+0x28] ;  /* 0x0000282408587981 */ /* 0x000f64000c1e1100 */
[----:B-----5:R-:W-:-:S05]  /*2ab0*/  PRMT R12, R88, 0x8880, RZ ;  /* 0x00008880580c7816 */ /* 0x020fca00000000ff */
[----:B------:R-:W-:-:S07]  /*2ac0*/  IMAD R15, R12, R23, RZ ;  /* 0x000000170c0f7224 */ /* 0x000fce00078e02ff */
.L_x_72:
[----:B------:R-:W-:Y:S05]  /*2ad0*/  BSYNC B1 ;  /* 0x0000000000017941 */ /* 0x000fea0003800000 */
.L_x_71:
[----:B---3--:R-:W-:Y:S01]  /*2ae0*/  @!P5 IMAD R13, R44, R22, R15 ;  /* 0x000000162c0dd224 */ /* 0x008fe200078e020f */
[----:B------:R-:W-:Y:S04]  /*2af0*/  BSSY B1, `(.L_x_73) ;  /* 0x0000006000017945 */ /* 0x000fe80003800000 */
[----:B------:R3:W-:Y:S01]  /*2b00*/  @!P5 STG.E.U8 desc[UR36][R4.64+0x28], R13 ;  /* 0x0000280d0400d986 */ /* 0x0007e2000c101124 */
[----:B------:R-:W-:Y:S05]  /*2b10*/  @P2 BRA `(.L_x_74) ;  /* 0x00000000000c2947 */ /* 0x000fea0003800000 */
[----:B------:R-:W5:Y:S02]  /*2b20*/  LDG.E.U8 R88, desc[UR36][R8.64+0x29] ;  /* 0x0000292408587981 */ /* 0x000f64000c1e1100 */
[----:B-----5:R-:W-:-:S05]  /*2b30*/  PRMT R12, R88, 0x8880, RZ ;  /* 0x00008880580c7816 */ /* 0x020fca00000000ff */
[----:B------:R-:W-:-:S07]  /*2b40*/  IMAD R15, R12, R23, RZ ;  /* 0x000000170c0f7224 */ /* 0x000fce00078e02ff */
.L_x_74:
[----:B------:R-:W-:Y:S05]  /*2b50*/  BSYNC B1 ;  /* 0x0000000000017941 */ /* 0x000fea0003800000 */
.L_x_73:
        /* <DEDUP_REMOVED lines=11> */
.L_x_76:
[----:B------:R-:W-:Y:S05]  /*2c10*/  BSYNC B1 ;  /* 0x0000000000017941 */ /* 0x000fea0003800000 */
.L_x_75:
[----:B---3--:R-:W-:Y:S01]  /*2c20*/  @!P4 IMAD R13, R46, R22, R15 ;  /* 0x000000162e0dc224 */ /* 0x008fe200078e020f */
[----:B------:R-:W-:Y:S04]  /*2c30*/  BSSY B1, `(.L_x_77) ;  /* 0x0000006000017945 */ /* 0x000fe80003800000 */
[----:B------:R3:W-:Y:S01]  /*2c40*/  @!P4 STG.E.U8 desc[UR36][R6.64+0x28], R13 ;  /* 0x0000280d0600c986 */ /* 0x0007e2000c101124 */
[----:B------:R-:W-:Y:S05]  /*2c50*/  @P3 BRA `(.L_x_78) ;  /* 0x00000000000c3947 */ /* 0x000fea0003800000 */
[----:B------:R-:W5:Y:S02]  /*2c60*/  LDG.E.U8 R88, desc[UR36][R10.64+0x29] ;  /* 0x000029240a587981 */ /* 0x000f64000c1e1100 */
[----:B-----5:R-:W-:-:S05]  /*2c70*/  PRMT R12, R88, 0x8880, RZ ;  /* 0x00008880580c7816 */ /* 0x020fca00000000ff */
[----:B------:R-:W-:-:S07]  /*2c80*/  IMAD R15, R12, R23, RZ ;  /* 0x000000170c0f7224 */ /* 0x000fce00078e02ff */
.L_x_78:
[----:B------:R-:W-:Y:S05]  /*2c90*/  BSYNC B1 ;  /* 0x0000000000017941 */ /* 0x000fea0003800000 */
.L_x_77:
[----:B------:R-:W-:Y:S01]  /*2ca0*/  @!P3 IMAD R47, R47, R22, R15 ;  /* 0x000000162f2fb224 */ /* 0x000fe200078e020f */
[----:B------:R-:W-:Y:S04]  /*2cb0*/  BSSY B1, `(.L_x_79) ;  /* 0x0000006000017945 */ /* 0x000fe80003800000 */
[----:B------:R0:W-:Y:S01]  /*2cc0*/  @!P3 STG.E.U8 desc[UR36][R6.64+0x29], R47 ;  /* 0x0000292f0600b986 */ /* 0x0001e2000c101124 */
[----:B------:R-:W-:Y:S05]  /*2cd0*/  @P5 BRA `(.L_x_80) ;  /* 0x00000000000c5947 */ /* 0x000fea0003800000 */
[----:B------:R-:W5:Y:S02]  /*2ce0*/  LDG.E.U8 R88, desc[UR36][R8.64+0x30] ;  /* 0x0000302408587981 */ /* 0x000f64000c1e1100 */
[----:B-----5:R-:W-:-:S05]  /*2cf0*/  PRMT R12, R88, 0x8880, RZ ;  /* 0x00008880580c7816 */ /* 0x020fca00000000ff */
[----:B------:R-:W-:-:S07]  /*2d00*/  IMAD R15, R12, R23, RZ ;  /* 0x000000170c0f7224 */ /* 0x000fce00078e02ff */
.L_x_80:
[----:B------:R-:W-:Y:S05]  /*2d10*/  BSYNC B1 ;  /* 0x0000000000017941 */ /* 0x000fea0003800000 */
.L_x_79:
[----:B---3--:R-:W-:Y:S01]  /*2d20*/  @!P5 IMAD R13, R48, R22, R15 ;  /* 0x00000016300dd224 */ /* 0x008fe200078e020f */
[----:B------:R-:W-:Y:S04]  /*2d30*/  BSSY B1, `(.L_x_81) ;  /* 0x0000006000017945 */ /* 0x000fe80003800000 */
[----:B------:R3:W-:Y:S01]  /*2d40*/  @!P5 STG.E.U8 desc[UR36][R4.64+0x30], R13 ;  /* 0x0000300d0400d986 */ /* 0x0007e2000c101124 */
[----:B------:R-:W-:Y:S05]  /*2d50*/  @P2 BRA `(.L_x_82) ;  /* 0x00000000000c2947 */ /* 0x000fea0003800000 */
[----:B------:R-:W5:Y:S02]  /*2d60*/  LDG.E.U8 R88, desc[UR36][R8.64+0x31] ;  /* 0x0000312408587981 */ /* 0x000f64000c1e1100 */
[----:B-----5:R-:W-:-:S05]  /*2d70*/  PRMT R12, R88, 0x8880, RZ ;  /* 0x00008880580c7816 */ /* 0x020fca00000000ff */
[----:B------:R-:W-:-:S07]  /*2d80*/  IMAD R15, R12, R23, RZ ;  /* 0x000000170c0f7224 */ /* 0x000fce00078e02ff */
.L_x_82:
[----:B------:R-:W-:Y:S05]  /*2d90*/  BSYNC B1 ;  /* 0x0000000000017941 */ /* 0x000fea0003800000 */
.L_x_81:
        /* <DEDUP_REMOVED lines=11> */
.L_x_84:
[----:B------:R-:W-:Y:S05]  /*2e50*/  BSYNC B1 ;  /* 0x0000000000017941 */ /* 0x000fea0003800000 */
.L_x_83:
[----:B---3--:R-:W-:Y:S01]  /*2e60*/  @!P4 IMAD R13, R50, R22, R15 ;  /* 0x00000016320dc224 */ /* 0x008fe200078e020f */
[----:B------:R-:W-:Y:S04]  /*2e70*/  BSSY B1, `(.L_x_85) ;  /* 0x0000006000017945 */ /* 0x000fe80003800000 */
[----:B------:R3:W-:Y:S01]  /*2e80*/  @!P4 STG.E.U8 desc[UR36][R6.64+0x30], R13 ;  /* 0x0000300d0600c986 */ /* 0x0007e2000c101124 */
[----:B------:R-:W-:Y:S05]  /*2e90*/  @P3 BRA `(.L_x_86) ;  /* 0x00000000000c3947 */ /* 0x000fea0003800000 */
[----:B------:R-:W5:Y:S02]  /*2ea0*/  LDG.E.U8 R88, desc[UR36][R10.64+0x31] ;  /* 0x000031240a587981 */ /* 0x000f64000c1e1100 */
[----:B-----5:R-:W-:-:S05]  /*2eb0*/  PRMT R12, R88, 0x8880, RZ ;  /* 0x00008880580c7816 */ /* 0x020fca00000000ff */
[----:B------:R-:W-:-:S07]  /*2ec0*/  IMAD R15, R12, R23, RZ ;  /* 0x000000170c0f7224 */ /* 0x000fce00078e02ff */
.L_x_86:
[----:B------:R-:W-:Y:S05]  /*2ed0*/  BSYNC B1 ;  /* 0x0000000000017941 */ /* 0x000fea0003800000 */
.L_x_85:
[----:B------:R-:W-:Y:S01]  /*2ee0*/  @!P3 IMAD R51, R51, R22, R15 ;  /* 0x000000163333b224 */ /* 0x000fe200078e020f */
[----:B------:R-:W-:Y:S04]  /*2ef0*/  BSSY B1, `(.L_x_87) ;  /* 0x0000006000017945 */ /* 0x000fe80003800000 */
[----:B------:R0:W-:Y:S01]  /*2f00*/  @!P3 STG.E.U8 desc[UR36][R6.64+0x31], R51 ;  /* 0x000031330600b986 */ /* 0x0001e2000c101124 */
[----:B------:R-:W-:Y:S05]  /*2f10*/  @P5 BRA `(.L_x_88) ;  /* 0x00000000000c5947 */ /* 0x000fea0003800000 */
[----:B------:R-:W5:Y:S02]  /*2f20*/  LDG.E.U8 R88, desc[UR36][R8.64+0x38] ;  /* 0x0000382408587981 */ /* 0x000f64000c1e1100 */
[----:B-----5:R-:W-:-:S05]  /*2f30*/  PRMT R12, R88, 0x8880, RZ ;  /* 0x00008880580c7816 */ /* 0x020fca00000000ff */
[----:B------:R-:W-:-:S07]  /*2f40*/  IMAD R15, R12, R23, RZ ;  /* 0x000000170c0f7224 */ /* 0x000fce00078e02ff */
.L_x_88:
[----:B------:R-:W-:Y:S05]  /*2f50*/  BSYNC B1 ;  /* 0x0000000000017941 */ /* 0x000fea0003800000 */
.L_x_87:
[----:B---3--:R-:W-:Y:S01]  /*2f60*/  @!P5 IMAD R13, R52, R22, R15 ;  /* 0x00000016340dd224 */ /* 0x008fe200078e020f */
[----:B------:R-:W-:Y:S04]  /*2f70*/  BSSY B1, `(.L_x_89) ;  /* 0x0000006000017945 */ /* 0x000fe80003800000 */
[----:B------:R3:W-:Y:S01]  /*2f80*/  @!P5 STG.E.U8 desc[UR36][R4.64+0x38], R13 ;  /* 0x0000380d0400d986 */ /* 0x0007e2000c101124 */
[----:B------:R-:W-:Y:S05]  /*2f90*/  @P2 BRA `(.L_x_90) ;  /* 0x00000000000c2947 */ /* 0x000fea0003800000 */
[----:B------:R-:W5:Y:S02]  /*2fa0*/  LDG.E.U8 R88, desc[UR36][R8.64+0x39] ;  /* 0x0000392408587981 */ /* 0x000f64000c1e1100 */
[----:B-----5:R-:W-:-:S05]  /*2fb0*/  PRMT R12, R88, 0x8880, RZ ;  /* 0x00008880580c7816 */ /* 0x020fca00000000ff */
[----:B------:R-:W-:-:S07]  /*2fc0*/  IMAD R15, R12, R23, RZ ;  /* 0x000000170c0f7224 */ /* 0x000fce00078e02ff */
.L_x_90:
[----:B------:R-:W-:Y:S05]  /*2fd0*/  BSYNC B1 ;  /* 0x0000000000017941 */ /* 0x000fea0003800000 */
.L_x_89:
        /* <DEDUP_REMOVED lines=11> */
.L_x_92:
[----:B------:R-:W-:Y:S05]  /*3090*/  BSYNC B1 ;  /* 0x0000000000017941 */ /* 0x000fea0003800000 */
.L_x_91:
[----:B---3--:R-:W-:Y:S01]  /*30a0*/  @!P4 IMAD R13, R54, R22, R15 ;  /* 0x00000016360dc224 */ /* 0x008fe200078e020f */
[----:B------:R-:W-:Y:S04]  /*30b0*/  BSSY B1, `(.L_x_93) ;  /* 0x0000006000017945 */ /* 0x000fe80003800000 */
[----:B------:R3:W-:Y:S01]  /*30c0*/  @!P4 STG.E.U8 desc[UR36][R6.64+0x38], R13 ;  /* 0x0000380d0600c986 */ /* 0x0007e2000c101124 */
[----:B------:R-:W-:Y:S05]  /*30d0*/  @P3 BRA `(.L_x_94) ;  /* 0x00000000000c3947 */ /* 0x000fea0003800000 */
[----:B------:R-:W5:Y:S02]  /*30e0*/  LDG.E.U8 R88, desc[UR36][R10.64+0x39] ;  /* 0x000039240a587981 */ /* 0x000f64000c1e1100 */
[----:B-----5:R-:W-:-:S05]  /*30f0*/  PRMT R12, R88, 0x8880, RZ ;  /* 0x00008880580c7816 */ /* 0x020fca00000000ff */
[----:B------:R-:W-:-:S07]  /*3100*/  IMAD R15, R12, R23, RZ ;  /* 0x000000170c0f7224 */ /* 0x000fce00078e02ff */
.L_x_94:
[----:B------:R-:W-:Y:S05]  /*3110*/  BSYNC B1 ;  /* 0x0000000000017941 */ /* 0x000fea0003800000 */
.L_x_93:
[----:B------:R-:W-:Y:S01]  /*3120*/  @!P3 IMAD R55, R55, R22, R15 ;  /* 0x000000163737b224 */ /* 0x000fe200078e020f */
[----:B------:R-:W-:Y:S04]  /*3130*/  BSSY B1, `(.L_x_95) ;  /* 0x0000006000017945 */ /* 0x000fe80003800000 */
[----:B------:R0:W-:Y:S01]  /*3140*/  @!P3 STG.E.U8 desc[UR36][R6.64+0x39], R55 ;  /* 0x000039370600b986 */ /* 0x0001e2000c101124 */
[----:B------:R-:W-:Y:S05]  /*3150*/  @P5 BRA `(.L_x_96) ;  /* 0x00000000000c5947 */ /* 0x000fea0003800000 */
[----:B------:R-:W5:Y:S02]  /*3160*/  LDG.E.U8 R88, desc[UR36][R8.64+0x40] ;  /* 0x0000402408587981 */ /* 0x000f64000c1e1100 */
[----:B-----5:R-:W-:-:S05]  /*3170*/  PRMT R12, R88, 0x8880, RZ ;  /* 0x00008880580c7816 */ /* 0x020fca00000000ff */
[----:B------:R-:W-:-:S07]  /*3180*/  IMAD R15, R12, R23, RZ ;  /* 0x000000170c0f7224 */ /* 0x000fce00078e02ff */
.L_x_96:
[----:B------:R-:W-:Y:S05]  /*3190*/  BSYNC B1 ;  /* 0x0000000000017941 */ /* 0x000fea0003800000 */
.L_x_95:
[----:B---3--:R-:W-:Y:S01]  /*31a0*/  @!P5 IMAD R13, R56, R22, R15 ;  /* 0x00000016380dd224 */ /* 0x008fe200078e020f */
[----:B------:R-:W-:Y:S04]  /*31b0*/  BSSY B1, `(.L_x_97) ;  /* 0x0000006000017945 */ /* 0x000fe80003800000 */
[----:B------:R3:W-:Y:S01]  /*31c0*/  @!P5 STG.E.U8 desc[UR36][R4.64+0x40], R13 ;  /* 0x0000400d0400d986 */ /* 0x0007e2000c101124 */
[----:B------:R-:W-:Y:S05]  /*31d0*/  @P2 BRA `(.L_x_98) ;  /* 0x00000000000c2947 */ /* 0x000fea0003800000 */
[----:B------:R-:W5:Y:S02]  /*31e0*/  LDG.E.U8 R88, desc[UR36][R8.64+0x41] ;  /* 0x0000412408587981 */ /* 0x000f64000c1e1100 */
[----:B-----5:R-:W-:-:S05]  /*31f0*/  PRMT R12, R88, 0x8880, RZ ;  /* 0x00008880580c7816 */ /* 0x020fca00000000ff */
[----:B------:R-:W-:-:S07]  /*3200*/  IMAD R15, R12, R23, RZ ;  /* 0x000000170c0f7224 */ /* 0x000fce00078e02ff */
.L_x_98:
[----:B------:R-:W-:Y:S05]  /*3210*/  BSYNC B1 ;  /* 0x0000000000017941 */ /* 0x000fea0003800000 */
.L_x_97:
        /* <DEDUP_REMOVED lines=11> */
.L_x_100:
[----:B------:R-:W-:Y:S05]  /*32d0*/  BSYNC B1 ;  /* 0x0000000000017941 */ /* 0x000fea0003800000 */
.L_x_99:
[----:B---3--:R-:W-:Y:S01]  /*32e0*/  @!P4 IMAD R13, R58, R22, R15 ;  /* 0x000000163a0dc224 */ /* 0x008fe200078e020f */
[----:B------:R-:W-:Y:S04]  /*32f0*/  BSSY B1, `(.L_x_101) ;  /* 0x0000006000017945 */ /* 0x000fe80003800000 */
[----:B------:R3:W-:Y:S01]  /*3300*/  @!P4 STG.E.U8 desc[UR36][R6.64+0x40], R13 ;  /* 0x0000400d0600c986 */ /* 0x0007e2000c101124 */
[----:B------:R-:W-:Y:S05]  /*3310*/  @P3 BRA `(.L_x_102) ;  /* 0x00000000000c3947 */ /* 0x000fea0003800000 */
[----:B------:R-:W5:Y:S02]  /*3320*/  LDG.E.U8 R88, desc[UR36][R10.64+0x41] ;  /* 0x000041240a587981 */ /* 0x000f64000c1e1100 */
[----:B-----5:R-:W-:-:S05]  /*3330*/  PRMT R12, R88, 0x8880, RZ ;  /* 0x00008880580c7816 */ /* 0x020fca00000000ff */
[----:B------:R-:W-:-:S07]  /*3340*/  IMAD R15, R12, R23, RZ ;  /* 0x000000170c0f7224 */ /* 0x000fce00078e02ff */
.L_x_102:
[----:B------:R-:W-:Y:S05]  /*3350*/  BSYNC B1 ;  /* 0x0000000000017941 */ /* 0x000fea0003800000 */
.L_x_101:
[----:B------:R-:W-:Y:S01]  /*3360*/  @!P3 IMAD R59, R59, R22, R15 ;  /* 0x000000163b3bb224 */ /* 0x000fe200078e020f */
[----:B------:R-:W-:Y:S04]  /*3370*/  BSSY B1, `(.L_x_103) ;  /* 0x0000006000017945 */ /* 0x000fe80003800000 */
[----:B------:R0:W-:Y:S01]  /*3380*/  @!P3 STG.E.U8 desc[UR36][R6.64+0x41], R59 ;  /* 0x0000413b0600b986 */ /* 0x0001e2000c101124 */
[----:B------:R-:W-:Y:S05]  /*3390*/  @P5 BRA `(.L_x_104) ;  /* 0x00000000000c5947 */ /* 0x000fea0003800000 */
[----:B------:R-:W5:Y:S02]  /*33a0*/  LDG.E.U8 R88, desc[UR36][R8.64+0x48] ;  /* 0x0000482408587981 */ /* 0x000f64000c1e1100 */
[----:B-----5:R-:W-:-:S05]  /*33b0*/  PRMT R12, R88, 0x8880, RZ ;  /* 0x00008880580c7816 */ /* 0x020fca00000000ff */
[----:B------:R-:W-:-:S07]  /*33c0*/  IMAD R15, R12, R23, RZ ;  /* 0x000000170c0f7224 */ /* 0x000fce00078e02ff */
.L_x_104:
[----:B------:R-:W-:Y:S05]  /*33d0*/  BSYNC B1 ;  /* 0x0000000000017941 */ /* 0x000fea0003800000 */
.L_x_103:
[----:B---3--:R-:W-:Y:S01]  /*33e0*/  @!P5 IMAD R13, R60, R22, R15 ;  /* 0x000000163c0dd224 */ /* 0x008fe200078e020f */
[----:B------:R-:W-:Y:S04]  /*33f0*/  BSSY B1, `(.L_x_105) ;  /* 0x0000006000017945 */ /* 0x000fe80003800000 */
[----:B------:R3:W-:Y:S01]  /*3400*/  @!P5 STG.E.U8 desc[UR36][R4.64+0x48], R13 ;  /* 0x0000480d0400d986 */ /* 0x0007e2000c101124 */
[----:B------:R-:W-:Y:S05]  /*3410*/  @P2 BRA `(.L_x_106) ;  /* 0x00000000000c2947 */ /* 0x000fea0003800000 */
[----:B------:R-:W5:Y:S02]  /*3420*/  LDG.E.U8 R88, desc[UR36][R8.64+0x49] ;  /* 0x0000492408587981 */ /* 0x000f64000c1e1100 */
[----:B-----5:R-:W-:-:S05]  /*3430*/  PRMT R12, R88, 0x8880, RZ ;  /* 0x00008880580c7816 */ /* 0x020fca00000000ff */
[----:B------:R-:W-:-:S07]  /*3440*/  IMAD R15, R12, R23, RZ ;  /* 0x000000170c0f7224 */ /* 0x000fce00078e02ff */
.L_x_106:
[----:B------:R-:W-:Y:S05]  /*3450*/  BSYNC B1 ;  /* 0x0000000000017941 */ /* 0x000fea0003800000 */
.L_x_105:
        /* <DEDUP_REMOVED lines=11> */
.L_x_108:
[----:B------:R-:W-:Y:S05]  /*3510*/  BSYNC B1 ;  /* 0x0000000000017941 */ /* 0x000fea0003800000 */
.L_x_107:
[----:B---3--:R-:W-:Y:S01]  /*3520*/  @!P4 IMAD R13, R62, R22, R15 ;  /* 0x000000163e0dc224 */ /* 0x008fe200078e020f */
[----:B------:R-:W-:Y:S04]  /*3530*/  BSSY B1, `(.L_x_109) ;  /* 0x0000006000017945 */ /* 0x000fe80003800000 */
[----:B------:R3:W-:Y:S01]  /*3540*/  @!P4 STG.E.U8 desc[UR36][R6.64+0x48], R13 ;  /* 0x0000480d0600c986 */ /* 0x0007e2000c101124 */
[----:B------:R-:W-:Y:S05]  /*3550*/  @P3 BRA `(.L_x_110) ;  /* 0x00000000000c3947 */ /* 0x000fea0003800000 */
[----:B------:R-:W5:Y:S02]  /*3560*/  LDG.E.U8 R88, desc[UR36][R10.64+0x49] ;  /* 0x000049240a587981 */ /* 0x000f64000c1e1100 */
[----:B-----5:R-:W-:-:S05]  /*3570*/  PRMT R12, R88, 0x8880, RZ ;  /* 0x00008880580c7816 */ /* 0x020fca00000000ff */
[----:B------:R-:W-:-:S07]  /*3580*/  IMAD R15, R12, R23, RZ ;  /* 0x000000170c0f7224 */ /* 0x000fce00078e02ff */
.L_x_110:
[----:B------:R-:W-:Y:S05]  /*3590*/  BSYNC B1 ;  /* 0x0000000000017941 */ /* 0x000fea0003800000 */
.L_x_109:
[----:B------:R-:W-:Y:S01]  /*35a0*/  @!P3 IMAD R63, R63, R22, R15 ;  /* 0x000000163f3fb224 */ /* 0x000fe200078e020f */
[----:B------:R-:W-:Y:S04]  /*35b0*/  BSSY B1, `(.L_x_111) ;  /* 0x0000006000017945 */ /* 0x000fe80003800000 */
[----:B------:R0:W-:Y:S01]  /*35c0*/  @!P3 STG.E.U8 desc[UR36][R6.64+0x49], R63 ;  /* 0x0000493f0600b986 */ /* 0x0001e2000c101124 */
[----:B------:R-:W-:Y:S05]  /*35d0*/  @P5 BRA `(.L_x_112) ;  /* 0x00000000000c5947 */ /* 0x000fea0003800000 */
[----:B------:R-:W5:Y:S02]  /*35e0*/  LDG.E.U8 R88, desc[UR36][R8.64+0x50] ;  /* 0x0000502408587981 */ /* 0x000f64000c1e1100 */
[----:B-----5:R-:W-:-:S05]  /*35f0*/  PRMT R12, R88, 0x8880, RZ ;  /* 0x00008880580c7816 */ /* 0x020fca00000000ff */
[----:B------:R-:W-:-:S07]  /*3600*/  IMAD R15, R12, R23, RZ ;  /* 0x000000170c0f7224 */ /* 0x000fce00078e02ff */
.L_x_112:
[----:B------:R-:W-:Y:S05]  /*3610*/  BSYNC B1 ;  /* 0x0000000000017941 */ /* 0x000fea0003800000 */
.L_x_111:
[----:B---3--:R-:W-:Y:S01]  /*3620*/  @!P5 IMAD R13, R64, R22, R15 ;  /* 0x00000016400dd224 */ /* 0x008fe200078e020f */
[----:B------:R-:W-:Y:S04]  /*3630*/  BSSY B1, `(.L_x_113) ;  /* 0x0000006000017945 */ /* 0x000fe80003800000 */
[----:B------:R3:W-:Y:S01]  /*3640*/  @!P5 STG.E.U8 desc[UR36][R4.64+0x50], R13 ;  /* 0x0000500d0400d986 */ /* 0x0007e2000c101124 */
[----:B------:R-:W-:Y:S05]  /*3650*/  @P2 BRA `(.L_x_114) ;  /* 0x00000000000c2947 */ /* 0x000fea0003800000 */
[----:B------:R-:W5:Y:S02]  /*3660*/  LDG.E.U8 R88, desc[UR36][R8.64+0x51] ;  /* 0x0000512408587981 */ /* 0x000f64000c1e1100 */
[----:B-----5:R-:W-:-:S05]  /*3670*/  PRMT R12, R88, 0x8880, RZ ;  /* 0x00008880580c7816 */ /* 0x020fca00000000ff */
[----:B------:R-:W-:-:S07]  /*3680*/  IMAD R15, R12, R23, RZ ;  /* 0x000000170c0f7224 */ /* 0x000fce00078e02ff */
.L_x_114:
[----:B------:R-:W-:Y:S05]  /*3690*/  BSYNC B1 ;  /* 0x0000000000017941 */ /* 0x000fea0003800000 */
.L_x_113:
        /* <DEDUP_REMOVED lines=11> */
.L_x_116:
[----:B------:R-:W-:Y:S05]  /*3750*/  BSYNC B1 ;  /* 0x0000000000017941 */ /* 0x000fea0003800000 */
.L_x_115:
[----:B---3--:R-:W-:Y:S01]  /*3760*/  @!P4 IMAD R13, R66, R22, R15 ;  /* 0x00000016420dc224 */ /* 0x008fe200078e020f */
[----:B------:R-:W-:Y:S04]  /*3770*/  BSSY B1, `(.L_x_117) ;  /* 0x0000006000017945 */ /* 0x000fe80003800000 */
[----:B------:R3:W-:Y:S01]  /*3780*/  @!P4 STG.E.U8 desc[UR36][R6.64+0x50], R13 ;  /* 0x0000500d0600c986 */ /* 0x0007e2000c101124 */
[----:B------:R-:W-:Y:S05]  /*3790*/  @P3 BRA `(.L_x_118) ;  /* 0x00000000000c3947 */ /* 0x000fea0003800000 */
[----:B------:R-:W5:Y:S02]  /*37a0*/  LDG.E.U8 R88, desc[UR36][R10.64+0x51] ;  /* 0x000051240a587981 */ /* 0x000f64000c1e1100 */
[----:B-----5:R-:W-:-:S05]  /*37b0*/  PRMT R12, R88, 0x8880, RZ ;  /* 0x00008880580c7816 */ /* 0x020fca00000000ff */
[----:B------:R-:W-:-:S07]  /*37c0*/  IMAD R15, R12, R23, RZ ;  /* 0x000000170c0f7224 */ /* 0x000fce00078e02ff */
.L_x_118:
[----:B------:R-:W-:Y:S05]  /*37d0*/  BSYNC B1 ;  /* 0x0000000000017941 */ /* 0x000fea0003800000 */
.L_x_117:
[----:B------:R-:W-:Y:S01]  /*37e0*/  @!P3 IMAD R67, R67, R22, R15 ;  /* 0x000000164343b224 */ /* 0x000fe200078e020f */
[----:B------:R-:W-:Y:S04]  /*37f0*/  BSSY B1, `(.L_x_119) ;  /* 0x0000006000017945 */ /* 0x000fe80003800000 */
[----:B------:R0:W-:Y:S01]  /*3800*/  @!P3 STG.E.U8 desc[UR36][R6.64+0x51], R67 ;  /* 0x000051430600b986 */ /* 0x0001e2000c101124 */
[----:B------:R-:W-:Y:S05]  /*3810*/  @P5 BRA `(.L_x_120) ;  /* 0x00000000000c5947 */ /* 0x000fea0003800000 */
[----:B------:R-:W5:Y:S02]  /*3820*/  LDG.E.U8 R88, desc[UR36][R8.64+0x58] ;  /* 0x0000582408587981 */ /* 0x000f64000c1e1100 */
[----:B-----5:R-:W-:-:S05]  /*3830*/  PRMT R12, R88, 0x8880, RZ ;  /* 0x00008880580c7816 */ /* 0x020fca00000000ff */
[----:B------:R-:W-:-:S07]  /*3840*/  IMAD R15, R12, R23, RZ ;  /* 0x000000170c0f7224 */ /* 0x000fce00078e02ff */
.L_x_120:
[----:B------:R-:W-:Y:S05]  /*3850*/  BSYNC B1 ;  /* 0x0000000000017941 */ /* 0x000fea0003800000 */
.L_x_119:
[----:B---3--:R-:W-:Y:S01]  /*3860*/  @!P5 IMAD R13, R68, R22, R15 ;  /* 0x00000016440dd224 */ /* 0x008fe200078e020f */
[----:B------:R-:W-:Y:S04]  /*3870*/  BSSY B1, `(.L_x_121) ;  /* 0x0000006000017945 */ /* 0x000fe80003800000 */
[----:B------:R3:W-:Y:S01]  /*3880*/  @!P5 STG.E.U8 desc[UR36][R4.64+0x58], R13 ;  /* 0x0000580d0400d986 */ /* 0x0007e2000c101124 */
[----:B------:R-:W-:Y:S05]  /*3890*/  @P2 BRA `(.L_x_122) ;  /* 0x00000000000c2947 */ /* 0x000fea0003800000 */
[----:B------:R-:W5:Y:S02]  /*38a0*/  LDG.E.U8 R88, desc[UR36][R8.64+0x59] ;  /* 0x0000592408587981 */ /* 0x000f64000c1e1100 */
[----:B-----5:R-:W-:-:S05]  /*38b0*/  PRMT R12, R88, 0x8880, RZ ;  /* 0x00008880580c7816 */ /* 0x020fca00000000ff */
[----:B------:R-:W-:-:S07]  /*38c0*/  IMAD R15, R12, R23, RZ ;  /* 0x000000170c0f7224 */ /* 0x000fce00078e02ff */
.L_x_122:
[----:B------:R-:W-:Y:S05]  /*38d0*/  BSYNC B1 ;  /* 0x0000000000017941 */ /* 0x000fea0003800000 */
.L_x_121:
        /* <DEDUP_REMOVED lines=11> */
.L_x_124:
[----:B------:R-:W-:Y:S05]  /*3990*/  BSYNC B1 ;  /* 0x0000000000017941 */ /* 0x000fea0003800000 */
.L_x_123:
[----:B---3--:R-:W-:Y:S01]  /*39a0*/  @!P4 IMAD R13, R70, R22, R15 ;  /* 0x00000016460dc224 */ /* 0x008fe200078e020f */
[----:B------:R-:W-:Y:S04]  /*39b0*/  BSSY B1, `(.L_x_125) ;  /* 0x0000006000017945 */ /* 0x000fe80003800000 */
[----:B------:R3:W-:Y:S01]  /*39c0*/  @!P4 STG.E.U8 desc[UR36][R6.64+0x58], R13 ;  /* 0x0000580d0600c986 */ /* 0x0007e2000c101124 */
[----:B------:R-:W-:Y:S05]  /*39d0*/  @P3 BRA `(.L_x_126) ;  /* 0x00000000000c3947 */ /* 0x000fea0003800000 */
[----:B------:R-:W5:Y:S02]  /*39e0*/  LDG.E.U8 R88, desc[UR36][R10.64+0x59] ;  /* 0x000059240a587981 */ /* 0x000f64000c1e1100 */
[----:B-----5:R-:W-:-:S05]  /*39f0*/  PRMT R12, R88, 0x8880, RZ ;  /* 0x00008880580c7816 */ /* 0x020fca00000000ff */
[----:B------:R-:W-:-:S07]  /*3a00*/  IMAD R15, R12, R23, RZ ;  /* 0x000000170c0f7224 */ /* 0x000fce00078e02ff */
.L_x_126:
[----:B------:R-:W-:Y:S05]  /*3a10*/  BSYNC B1 ;  /* 0x0000000000017941 */ /* 0x000fea0003800000 */
.L_x_125:
[----:B------:R-:W-:Y:S01]  /*3a20*/  @!P3 IMAD R71, R71, R22, R15 ;  /* 0x000000164747b224 */ /* 0x000fe200078e020f */
[----:B------:R-:W-:Y:S04]  /*3a30*/  BSSY B1, `(.L_x_127) ;  /* 0x0000006000017945 */ /* 0x000fe80003800000 */
[----:B------:R0:W-:Y:S01]  /*3a40*/  @!P3 STG.E.U8 desc[UR36][R6.64+0x59], R71 ;  /* 0x000059470600b986 */ /* 0x0001e2000c101124 */
[----:B------:R-:W-:Y:S05]  /*3a50*/  @P5 BRA `(.L_x_128) ;  /* 0x00000000000c5947 */ /* 0x000fea0003800000 */
[----:B------:R-:W5:Y:S02]  /*3a60*/  LDG.E.U8 R88, desc[UR36][R8.64+0x60] ;  /* 0x0000602408587981 */ /* 0x000f64000c1e1100 */
[----:B-----5:R-:W-:-:S05]  /*3a70*/  PRMT R12, R88, 0x8880, RZ ;  /* 0x00008880580c7816 */ /* 0x020fca00000000ff */
[----:B------:R-:W-:-:S07]  /*3a80*/  IMAD R15, R12, R23, RZ ;  /* 0x000000170c0f7224 */ /* 0x000fce00078e02ff */
.L_x_128:
[----:B------:R-:W-:Y:S05]  /*3a90*/  BSYNC B1 ;  /* 0x0000000000017941 */ /* 0x000fea0003800000 */
.L_x_127:
[----:B---3--:R-:W-:Y:S01]  /*3aa0*/  @!P5 IMAD R13, R72, R22, R15 ;  /* 0x00000016480dd224 */ /* 0x008fe200078e020f */
[----:B------:R-:W-:Y:S04]  /*3ab0*/  BSSY B1, `(.L_x_129) ;  /* 0x0000006000017945 */ /* 0x000fe80003800000 */
[----:B------:R3:W-:Y:S01]  /*3ac0*/  @!P5 STG.E.U8 desc[UR36][R4.64+0x60], R13 ;  /* 0x0000600d0400d986 */ /* 0x0007e2000c101124 */
[----:B------:R-:W-:Y:S05]  /*3ad0*/  @P2 BRA `(.L_x_130) ;  /* 0x00000000000c2947 */ /* 0x000fea0003800000 */
[----:B------:R-:W5:Y:S02]  /*3ae0*/  LDG.E.U8 R88, desc[UR36][R8.64+0x61] ;  /* 0x0000612408587981 */ /* 0x000f64000c1e1100 */
[----:B-----5:R-:W-:-:S05]  /*3af0*/  PRMT R12, R88, 0x8880, RZ ;  /* 0x00008880580c7816 */ /* 0x020fca00000000ff */
[----:B------:R-:W-:-:S07]  /*3b00*/  IMAD R15, R12, R23, RZ ;  /* 0x000000170c0f7224 */ /* 0x000fce00078e02ff */
.L_x_130:
[----:B------:R-:W-:Y:S05]  /*3b10*/  BSYNC B1 ;  /* 0x0000000000017941 */ /* 0x000fea0003800000 */
.L_x_129:
        /* <DEDUP_REMOVED lines=11> */
.L_x_132:
[----:B------:R-:W-:Y:S05]  /*3bd0*/  BSYNC B1 ;  /* 0x0000000000017941 */ /* 0x000fea0003800000 */
.L_x_131:
[----:B---3--:R-:W-:Y:S01]  /*3be0*/  @!P4 IMAD R13, R74, R22, R15 ;  /* 0x000000164a0dc224 */ /* 0x008fe200078e020f */
[----:B------:R-:W-:Y:S04]  /*3bf0*/  BSSY B1, `(.L_x_133) ;  /* 0x0000006000017945 */ /* 0x000fe80003800000 */
[----:B------:R3:W-:Y:S01]  /*3c00*/  @!P4 STG.E.U8 desc[UR36][R6.64+0x60], R13 ;  /* 0x0000600d0600c986 */ /* 0x0007e2000c101124 */
[----:B------:R-:W-:Y:S05]  /*3c10*/  @P3 BRA `(.L_x_134) ;  /* 0x00000000000c3947 */ /* 0x000fea0003800000 */
[----:B------:R-:W5:Y:S02]  /*3c20*/  LDG.E.U8 R88, desc[UR36][R10.64+0x61] ;  /* 0x000061240a587981 */ /* 0x000f64000c1e1100 */
[----:B-----5:R-:W-:-:S05]  /*3c30*/  PRMT R12, R88, 0x8880, RZ ;  /* 0x00008880580c7816 */ /* 0x020fca00000000ff */
[----:B------:R-:W-:-:S07]  /*3c40*/  IMAD R15, R12, R23, RZ ;  /* 0x000000170c0f7224 */ /* 0x000fce00078e02ff */
.L_x_134:
[----:B------:R-:W-:Y:S05]  /*3c50*/  BSYNC B1 ;  /* 0x0000000000017941 */ /* 0x000fea0003800000 */
.L_x_133:
[----:B------:R-:W-:Y:S01]  /*3c60*/  @!P3 IMAD R75, R75, R22, R15 ;  /* 0x000000164b4bb224 */ /* 0x000fe200078e020f */
[----:B------:R-:W-:Y:S04]  /*3c70*/  BSSY B1, `(.L_x_135) ;  /* 0x0000006000017945 */ /* 0x000fe80003800000 */
[----:B------:R0:W-:Y:S01]  /*3c80*/  @!P3 STG.E.U8 desc[UR36][R6.64+0x61], R75 ;  /* 0x0000614b0600b986 */ /* 0x0001e2000c101124 */
[----:B------:R-:W-:Y:S05]  /*3c90*/  @P5 BRA `(.L_x_136) ;  /* 0x00000000000c5947 */ /* 0x000fea0003800000 */
[----:B------:R-:W5:Y:S02]  /*3ca0*/  LDG.E.U8 R88, desc[UR36][R8.64+0x68] ;  /* 0x0000682408587981 */ /* 0x000f64000c1e1100 */
[----:B-----5:R-:W-:-:S05]  /*3cb0*/  PRMT R12, R88, 0x8880, RZ ;  /* 0x00008880580c7816 */ /* 0x020fca00000000ff */
[----:B------:R-:W-:-:S07]  /*3cc0*/  IMAD R15, R12, R23, RZ ;  /* 0x000000170c0f7224 */ /* 0x000fce00078e02ff */
.L_x_136:
[----:B------:R-:W-:Y:S05]  /*3cd0*/  BSYNC B1 ;  /* 0x0000000000017941 */ /* 0x000fea0003800000 */
.L_x_135:
[----:B---3--:R-:W-:Y:S01]  /*3ce0*/  @!P5 IMAD R13, R76, R22, R15 ;  /* 0x000000164c0dd224 */ /* 0x008fe200078e020f */
[----:B------:R-:W-:Y:S04]  /*3cf0*/  BSSY B1, `(.L_x_137) ;  /* 0x0000006000017945 */ /* 0x000fe80003800000 */
[----:B------:R3:W-:Y:S01]  /*3d00*/  @!P5 STG.E.U8 desc[UR36][R4.64+0x68], R13 ;  /* 0x0000680d0400d986 */ /* 0x0007e2000c101124 */
[----:B------:R-:W-:Y:S05]  /*3d10*/  @P2 BRA `(.L_x_138) ;  /* 0x00000000000c2947 */ /* 0x000fea0003800000 */
[----:B------:R-:W5:Y:S02]  /*3d20*/  LDG.E.U8 R88, desc[UR36][R8.64+0x69] ;  /* 0x0000692408587981 */ /* 0x000f64000c1e1100 */
[----:B-----5:R-:W-:-:S05]  /*3d30*/  PRMT R12, R88, 0x8880, RZ ;  /* 0x00008880580c7816 */ /* 0x020fca00000000ff */
[----:B------:R-:W-:-:S07]  /*3d40*/  IMAD R15, R12, R23, RZ ;  /* 0x000000170c0f7224 */ /* 0x000fce00078e02ff */
.L_x_138:
[----:B------:R-:W-:Y:S05]  /*3d50*/  BSYNC B1 ;  /* 0x0000000000017941 */ /* 0x000fea0003800000 */
.L_x_137:
        /* <DEDUP_REMOVED lines=11> */
.L_x_140:
[----:B------:R-:W-:Y:S05]  /*3e10*/  BSYNC B1 ;  /* 0x0000000000017941 */ /* 0x000fea0003800000 */
.L_x_139:
[----:B---3--:R-:W-:Y:S01]  /*3e20*/  @!P4 IMAD R13, R78, R22, R15 ;  /* 0x000000164e0dc224 */ /* 0x008fe200078e020f */
[----:B------:R-:W-:Y:S04]  /*3e30*/  BSSY B1, `(.L_x_141) ;  /* 0x0000006000017945 */ /* 0x000fe80003800000 */
[----:B------:R3:W-:Y:S01]  /*3e40*/  @!P4 STG.E.U8 desc[UR36][R6.64+0x68], R13 ;  /* 0x0000680d0600c986 */ /* 0x0007e2000c101124 */
[----:B------:R-:W-:Y:S05]  /*3e50*/  @P3 BRA `(.L_x_142) ;  /* 0x00000000000c3947 */ /* 0x000fea0003800000 */
[----:B------:R-:W5:Y:S02]  /*3e60*/  LDG.E.U8 R88, desc[UR36][R10.64+0x69] ;  /* 0x000069240a587981 */ /* 0x000f64000c1e1100 */
[----:B-----5:R-:W-:-:S05]  /*3e70*/  PRMT R12, R88, 0x8880, RZ ;  /* 0x00008880580c7816 */ /* 0x020fca00000000ff */
[----:B------:R-:W-:-:S07]  /*3e80*/  IMAD R15, R12, R23, RZ ;  /* 0x000000170c0f7224 */ /* 0x000fce00078e02ff */
.L_x_142:
[----:B------:R-:W-:Y:S05]  /*3e90*/  BSYNC B1 ;  /* 0x0000000000017941 */ /* 0x000fea0003800000 */
.L_x_141:
[----:B------:R-:W-:Y:S01]  /*3ea0*/  @!P3 IMAD R79, R79, R22, R15 ;  /* 0x000000164f4fb224 */ /* 0x000fe200078e020f */
[----:B------:R-:W-:Y:S04]  /*3eb0*/  BSSY B1, `(.L_x_143) ;  /* 0x0000006000017945 */ /* 0x000fe80003800000 */
[----:B------:R0:W-:Y:S01]  /*3ec0*/  @!P3 STG.E.U8 desc[UR36][R6.64+0x69], R79 ;  /* 0x0000694f0600b986 */ /* 0x0001e2000c101124 */
[----:B------:R-:W-:Y:S05]  /*3ed0*/  @P5 BRA `(.L_x_144) ;  /* 0x00000000000c5947 */ /* 0x000fea0003800000 */
[----:B------:R-:W5:Y:S02]  /*3ee0*/  LDG.E.U8 R88, desc[UR36][R8.64+0x70] ;  /* 0x0000702408587981 */ /* 0x000f64000c1e1100 */
[----:B-----5:R-:W-:-:S05]  /*3ef0*/  PRMT R12, R88, 0x8880, RZ ;  /* 0x00008880580c7816 */ /* 0x020fca00000000ff */
[----:B------:R-:W-:-:S07]  /*3f00*/  IMAD R15, R12, R23, RZ ;  /* 0x000000170c0f7224 */ /* 0x000fce00078e02ff */
.L_x_144:
[----:B------:R-:W-:Y:S05]  /*3f10*/  BSYNC B1 ;  /* 0x0000000000017941 */ /* 0x000fea0003800000 */
.L_x_143:
[----:B---3--:R-:W-:Y:S01]  /*3f20*/  @!P5 IMAD R13, R80, R22, R15 ;  /* 0x00000016500dd224 */ /* 0x008fe200078e020f */
[----:B------:R-:W-:Y:S04]  /*3f30*/  BSSY B1, `(.L_x_145) ;  /* 0x0000006000017945 */ /* 0x000fe80003800000 */
[----:B------:R3:W-:Y:S01]  /*3f40*/  @!P5 STG.E.U8 desc[UR36][R4.64+0x70], R13 ;  /* 0x0000700d0400d986 */ /* 0x0007e2000c101124 */
[----:B------:R-:W-:Y:S05]  /*3f50*/  @P2 BRA `(.L_x_146) ;  /* 0x00000000000c2947 */ /* 0x000fea0003800000 */
[----:B------:R-:W5:Y:S02]  /*3f60*/  LDG.E.U8 R88, desc[UR36][R8.64+0x71] ;  /* 0x0000712408587981 */ /* 0x000f64000c1e1100 */
[----:B-----5:R-:W-:-:S05]  /*3f70*/  PRMT R12, R88, 0x8880, RZ ;  /* 0x00008880580c7816 */ /* 0x020fca00000000ff */
[----:B------:R-:W-:-:S07]  /*3f80*/  IMAD R15, R12, R23, RZ ;  /* 0x000000170c0f7224 */ /* 0x000fce00078e02ff */
.L_x_146:
[----:B------:R-:W-:Y:S05]  /*3f90*/  BSYNC B1 ;  /* 0x0000000000017941 */ /* 0x000fea0003800000 */
.L_x_145:
[----:B------:R-:W-:Y:S01]  /*3fa0*/  ISETP.LT.OR P4, PT, R3, 0x71, !P0 ;  /* 0x000000710300780c */ /* 0x000fe20004781670 */
[----:B------:R-:W-:Y:S01]  /*3fb0*/  @!P2 IMAD R81, R81, R22, R15 ;  /* 0x000000165151a224 */ /* 0x000fe200078e020f */
[----:B------:R-:W-:Y:S01]  /*3fc0*/  BSSY B1, `(.L_x_147) ;  /* 0x000000a000017945 */ /* 0x000fe20003800000 */
[C---:B------:R-:W-:Y:S02]  /*3fd0*/  ISETP.LT.OR P3, PT, R3.reuse, 0x72, !P0 ;  /* 0x000000720300780c */ /* 0x040fe40004761670 */
[C---:B------:R-:W-:Y:S01]  /*3fe0*/  ISETP.LT.OR P5, PT, R3.reuse, 0x79, !P0 ;  /* 0x000000790300780c */ /* 0x040fe200047a1670 */
[----:B------:R0:W-:Y:S01]  /*3ff0*/  @!P2 STG.E.U8 desc[UR36][R4.64+0x71], R81 ;  /* 0x000071510400a986 */ /* 0x0001e2000c101124 */
[C---:B------:R-:W-:Y:S02]  /*4000*/  ISETP.LT.OR P2, PT, R3.reuse, 0x79, !P1 ;  /* 0x000000790300780c */ /* 0x040fe40004f41670 */
[----:B------:R-:W-:-:S04]  /*4010*/  ISETP.LT.OR P1, PT, R3, 0x7a, !P1 ;  /* 0x0000007a0300780c */ /* 0x000fc80004f21670 */
[----:B------:R-:W-:Y:S09]  /*4020*/  @P4 BRA `(.L_x_148) ;  /* 0x00000000000c4947 */ /* 0x000ff20003800000 */
[----:B------:R-:W5:Y:S02]  /*4030*/  LDG.E.U8 R88, desc[UR36][R10.64+0x70] ;  /* 0x000070240a587981 */ /* 0x000f64000c1e1100 */
[----:B-----5:R-:W-:-:S05]  /*4040*/  PRMT R12, R88, 0x8880, RZ ;  /* 0x00008880580c7816 */ /* 0x020fca00000000ff */
[----:B------:R-:W-:-:S07]  /*4050*/  IMAD R15, R12, R23, RZ ;  /* 0x000000170c0f7224 */ /* 0x000fce00078e02ff */
.L_x_148:
[----:B------:R-:W-:Y:S05]  /*4060*/  BSYNC B1 ;  /* 0x0000000000017941 */ /* 0x000fea0003800000 */
.L_x_147:
[----:B---3--:R-:W-:Y:S01]  /*4070*/  @!P4 IMAD R13, R82, R22, R15 ;  /* 0x00000016520dc224 */ /* 0x008fe200078e020f */
[----:B------:R-:W-:Y:S04]  /*4080*/  BSSY B1, `(.L_x_149) ;  /* 0x0000006000017945 */ /* 0x000fe80003800000 */
[----:B------:R3:W-:Y:S01]  /*4090*/  @!P4 STG.E.U8 desc[UR36][R6.64+0x70], R13 ;  /* 0x0000700d0600c986 */ /* 0x0007e2000c101124 */
[----:B------:R-:W-:Y:S05]  /*40a0*/  @P3 BRA `(.L_x_150) ;  /* 0x00000000000c3947 */ /* 0x000fea0003800000 */
[----:B------:R-:W5:Y:S02]  /*40b0*/  LDG.E.U8 R88, desc[UR36][R10.64+0x71] ;  /* 0x000071240a587981 */ /* 0x000f64000c1e1100 */
[----:B-----5:R-:W-:-:S05]  /*40c0*/  PRMT R12, R88, 0x8880, RZ ;  /* 0x00008880580c7816 */ /* 0x020fca00000000ff */
[----:B------:R-:W-:-:S07]  /*40d0*/  IMAD R15, R12, R23, RZ ;  /* 0x000000170c0f7224 */ /* 0x000fce00078e02ff */
.L_x_150:
[----:B------:R-:W-:Y:S05]  /*40e0*/  BSYNC B1 ;  /* 0x0000000000017941 */ /* 0x000fea0003800000 */
.L_x_149:
[----:B------:R-:W-:Y:S01]  /*40f0*/  @!P3 IMAD R83, R83, R22, R15 ;  /* 0x000000165353b224 */ /* 0x000fe200078e020f */
[----:B------:R-:W-:Y:S04]  /*4100*/  BSSY B1, `(.L_x_151) ;  /* 0x0000006000017945 */ /* 0x000fe80003800000 */
[----:B------:R0:W-:Y:S01]  /*4110*/  @!P3 STG.E.U8 desc[UR36][R6.64+0x71], R83 ;  /* 0x000071530600b986 */ /* 0x0001e2000c101124 */
[----:B------:R-:W-:Y:S05]  /*4120*/  @P2 BRA `(.L_x_152) ;  /* 0x00000000000c2947 */ /* 0x000fea0003800000 */
[----:B------:R-:W5:Y:S02]  /*4130*/  LDG.E.U8 R88, desc[UR36][R8.64+0x78] ;  /* 0x0000782408587981 */ /* 0x000f64000c1e1100 */
[----:B-----5:R-:W-:-:S05]  /*4140*/  PRMT R12, R88, 0x8880, RZ ;  /* 0x00008880580c7816 */ /* 0x020fca00000000ff */
[----:B------:R-:W-:-:S07]  /*4150*/  IMAD R15, R12, R23, RZ ;  /* 0x000000170c0f7224 */ /* 0x000fce00078e02ff */
.L_x_152:
[----:B------:R-:W-:Y:S05]  /*4160*/  BSYNC B1 ;  /* 0x0000000000017941 */ /* 0x000fea0003800000 */
.L_x_151:
[----:B---3--:R-:W-:Y:S01]  /*4170*/  @!P2 IMAD R13, R84, R22, R15 ;  /* 0x00000016540da224 */ /* 0x008fe200078e020f */
[----:B------:R-:W-:Y:S04]  /*4180*/  BSSY B1, `(.L_x_153) ;  /* 0x0000006000017945 */ /* 0x000fe80003800000 */
[----:B------:R3:W-:Y:S01]  /*4190*/  @!P2 STG.E.U8 desc[UR36][R4.64+0x78], R13 ;  /* 0x0000780d0400a986 */ /* 0x0007e2000c101124 */
[----:B------:R-:W-:Y:S05]  /*41a0*/  @P1 BRA `(.L_x_154) ;  /* 0x00000000000c1947 */ /* 0x000fea0003800000 */
[----:B------:R-:W5:Y:S02]  /*41b0*/  LDG.E.U8 R88, desc[UR36][R8.64+0x79] ;  /* 0x0000792408587981 */ /* 0x000f64000c1e1100 */
[----:B-----5:R-:W-:-:S05]  /*41c0*/  PRMT R12, R88, 0x8880, RZ ;  /* 0x00008880580c7816 */ /* 0x020fca00000000ff */
[----:B------:R-:W-:-:S07]  /*41d0*/  IMAD R15, R12, R23, RZ ;  /* 0x000000170c0f7224 */ /* 0x000fce00078e02ff */
.L_x_154:
[----:B------:R-:W-:Y:S05]  /*41e0*/  BSYNC B1 ;  /* 0x0000000000017941 */ /* 0x000fea0003800000 */
.L_x_153:
[----:B------:R-:W-:Y:S01]  /*41f0*/  @!P1 IMAD R85, R85, R22, R15 ;  /* 0x0000001655559224 */ /* 0x000fe200078e020f */
[----:B------:R-:W-:Y:S04]  /*4200*/  BSSY B1, `(.L_x_155) ;  /* 0x0000006000017945 */ /* 0x000fe80003800000 */
[----:B------:R0:W-:Y:S01]  /*4210*/  @!P1 STG.E.U8 desc[UR36][R4.64+0x79], R85 ;  /* 0x0000795504009986 */ /* 0x0001e2000c101124 */
[----:B------:R-:W-:Y:S05]  /*4220*/  @P5 BRA `(.L_x_156) ;  /* 0x00000000000c5947 */ /* 0x000fea0003800000 */
[----:B------:R-:W0:Y:S02]  /*4230*/  LDG.E.U8 R88, desc[UR36][R10.64+0x78] ;  /* 0x000078240a587981 */ /* 0x000e24000c1e1100 */
[----:B0123--:R-:W-:-:S05]  /*4240*/  PRMT R4, R88, 0x8880, RZ ;  /* 0x0000888058047816 */ /* 0x00ffca00000000ff */
[----:B------:R-:W-:-:S07]  /*4250*/  IMAD R15, R4, R23, RZ ;  /* 0x00000017040f7224 */ /* 0x000fce00078e02ff */
.L_x_156:
[----:B------:R-:W-:Y:S05]  /*4260*/  BSYNC B1 ;  /* 0x0000000000017941 */ /* 0x000fea0003800000 */
.L_x_155:
[----:B0123--:R-:W-:Y:S01]  /*4270*/  @!P5 IMAD R5, R86, R22, R15 ;  /* 0x000000165605d224 */ /* 0x00ffe200078e020f */
[----:B------:R-:W-:Y:S01]  /*4280*/  ISETP.LT.OR P0, PT, R3, 0x7a, !P0 ;  /* 0x0000007a0300780c */ /* 0x000fe20004701670 */
[----:B------:R-:W-:Y:S03]  /*4290*/  BSSY B1, `(.L_x_157) ;  /* 0x0000006000017945 */ /* 0x000fe60003800000 */
[----:B------:R0:W-:Y:S09]  /*42a0*/  @!P5 STG.E.U8 desc[UR36][R6.64+0x78], R5 ;  /* 0x000078050600d986 */ /* 0x0001f2000c101124 */
[----:B------:R-:W-:Y:S05]  /*42b0*/  @P0 BRA `(.L_x_158) ;  /* 0x00000000000c0947 */ /* 0x000fea0003800000 */
[----:B------:R-:W2:Y:S02]  /*42c0*/  LDG.E.U8 R88, desc[UR36][R10.64+0x79] ;  /* 0x000079240a587981 */ /* 0x000ea4000c1e1100 */
[----:B--2---:R-:W-:-:S05]  /*42d0*/  PRMT R4, R88, 0x8880, RZ ;  /* 0x0000888058047816 */ /* 0x004fca00000000ff */
[----:B------:R-:W-:-:S07]  /*42e0*/  IMAD R15, R4, R23, RZ ;  /* 0x00000017040f7224 */ /* 0x000fce00078e02ff */
.L_x_158:
[----:B------:R-:W-:Y:S05]  /*42f0*/  BSYNC B1 ;  /* 0x0000000000017941 */ /* 0x000fea0003800000 */
.L_x_157:
[----:B------:R-:W-:Y:S01]  /*4300*/  IMAD R15, R87, R22, R15 ;  /* 0x00000016570f7224 */ /* 0x000fe200078e020f */
[----:B------:R-:W-:Y:S06]  /*4310*/  @P0 BRA `(.L_x_159) ;  /* 0x0000000c00100947 */ /* 0x000fec0003800000 */
[----:B------:R1:W-:Y:S01]  /*4320*/  STG.E.U8 desc[UR36][R6.64+0x79], R15 ;  /* 0x0000790f06007986 */ /* 0x0003e2000c101124 */
[----:B------:R-:W-:Y:S05]  /*4330*/  BRA `(.L_x_159) ;  /* 0x0000000c00087947 */ /* 0x000fea0003800000 */
.L_x_30:
[C---:B------:R-:W-:Y:S02]  /*4340*/  ISETP.GE.AND P1, PT, R94.reuse, 0x1, PT ;  /* 0x000000015e00780c */ /* 0x040fe40003f26270 */
[----:B------:R-:W-:Y:S02]  /*4350*/  ISETP.GE.AND P0, PT, R94, 0x9, PT ;  /* 0x000000095e00780c */ /* 0x000fe40003f06270 */
[C---:B------:R-:W-:Y:S02]  /*4360*/  ISETP.LT.OR P4, PT, R3.reuse, 0x1, !P1 ;  /* 0x000000010300780c */ /* 0x040fe40004f81670 */
[C---:B------:R-:W-:Y:S02]  /*4370*/  ISETP.LT.OR P3, PT, R3.reuse, 0x2, !P1 ;  /* 0x000000020300780c */ /* 0x040fe40004f61670 */
[C---:B------:R-:W-:Y:S02]  /*4380*/  ISETP.LT.OR P2, PT, R3.reuse, 0x1, !P0 ;  /* 0x000000010300780c */ /* 0x040fe40004741670 */
[----:B------:R-:W-:-:S07]  /*4390*/  ISETP.LT.OR P5, PT, R3, 0x2, !P0 ;  /* 0x000000020300780c */ /* 0x000fce00047a1670 */
[-C--:B------:R-:W-:Y:S02]  /*43a0*/  @!P4 IMAD R9, R24, R22.reuse, RZ ;  /* 0x000000161809c224 */ /* 0x080fe400078e02ff */
[-C--:B------:R-:W-:Y:S02]  /*43b0*/  @!P3 IMAD R25, R25, R22.reuse, RZ ;  /* 0x000000161919b224 */ /* 0x080fe400078e02ff */
[-C--:B------:R-:W-:Y:S01]  /*43c0*/  @!P2 IMAD R11, R26, R22.reuse, RZ ;  /* 0x000000161a0ba224 */ /* 0x080fe200078e02ff */
[----:B------:R0:W-:Y:S01]  /*43d0*/  @!P4 STG.E.U8 desc[UR36][R4.64], R9 ;  /* 0x000000090400c986 */ /* 0x0001e2000c101124 */
[----:B------:R-:W-:Y:S01]  /*43e0*/  ISETP.LT.OR P4, PT, R3, 0x9, !P1 ;  /* 0x000000090300780c */ /* 0x000fe20004f81670 */
[----:B------:R-:W-:Y:S02]  /*43f0*/  @!P5 IMAD R27, R27, R22, RZ ;  /* 0x000000161b1bd224 */ /* 0x000fe400078e02ff */
[----:B------:R-:W-:Y:S01]  /*4400*/  @!P3 STG.E.U8 desc[UR36][R4.64+0x1], R25 ;  /* 0x000001190400b986 */ /* 0x000fe2000c101124 */
[----:B------:R-:W-:-:S03]  /*4410*/  ISETP.LT.OR P3, PT, R3, 0xa, !P1 ;  /* 0x0000000a0300780c */ /* 0x000fc60004f61670 */
[----:B------:R1:W-:Y:S01]  /*4420*/  @!P2 STG.E.U8 desc[UR36][R6.64], R11 ;  /* 0x0000000b0600a986 */ /* 0x0003e2000c101124 */
[----:B------:R-:W-:-:S03]  /*4430*/  ISETP.LT.OR P2, PT, R3, 0x9, !P0 ;  /* 0x000000090300780c */ /* 0x000fc60004741670 */
[----:B------:R-:W-:Y:S01]  /*4440*/  @!P5 STG.E.U8 desc[UR36][R6.64+0x1], R27 ;  /* 0x0000011b0600d986 */ /* 0x000fe2000c101124 */
[----:B------:R-:W-:Y:S01]  /*4450*/  ISETP.LT.OR P5, PT, R3, 0xa, !P0 ;  /* 0x0000000a0300780c */ /* 0x000fe200047a1670 */
[----:B------:R-:W-:-:S04]  /*4460*/  @!P4 IMAD R13, R28, R22, RZ ;  /* 0x000000161c0dc224 */ /* 0x000fc800078e02ff */
[-C--:B------:R-:W-:Y:S01]  /*4470*/  @!P3 IMAD R29, R29, R22.reuse, RZ ;  /* 0x000000161d1db224 */ /* 0x080fe200078e02ff */
[----:B------:R-:W-:Y:S01]  /*4480*/  @!P4 STG.E.U8 desc[UR36][R4.64+0x8], R13 ;  /* 0x0000080d0400c986 */ /* 0x000fe2000c101124 */
[C---:B------:R-:W-:Y:S02]  /*4490*/  ISETP.LT.OR P4, PT, R3.reuse, 0x11, !P1 ;  /* 0x000000110300780c */ /* 0x040fe40004f81670 */
[-C--:B0-----:R-:W-:Y:S01]  /*44a0*/  @!P2 IMAD R9, R30, R22.reuse, RZ ;  /* 0x000000161e09a224 */ /* 0x081fe200078e02ff */
[----:B------:R-:W-:Y:S01]  /*44b0*/  @!P3 STG.E.U8 desc[UR36][R4.64+0x9], R29 ;  /* 0x0000091d0400b986 */ /* 0x000fe2000c101124 */
[----:B------:R-:W-:Y:S02]  /*44c0*/  ISETP.LT.OR P3, PT, R3, 0x12, !P1 ;  /* 0x000000120300780c */ /* 0x000fe40004f61670 */
[----:B------:R-:W-:Y:S01]  /*44d0*/  @!P5 IMAD R31, R31, R22, RZ ;  /* 0x000000161f1fd224 */ /* 0x000fe200078e02ff */
[----:B------:R0:W-:Y:S01]  /*44e0*/  @!P2 STG.E.U8 desc[UR36][R6.64+0x8], R9 ;  /* 0x000008090600a986 */ /* 0x0001e2000c101124 */
[----:B------:R-:W-:-:S03]  /*44f0*/  ISETP.LT.OR P2, PT, R3, 0x11, !P0 ;  /* 0x000000110300780c */ /* 0x000fc60004741670 */
[----:B------:R-:W-:Y:S01]  /*4500*/  @!P5 STG.E.U8 desc[UR36][R6.64+0x9], R31 ;  /* 0x0000091f0600d986 */ /* 0x000fe2000c101124 */
[----:B------:R-:W-:Y:S01]  /*4510*/  ISETP.LT.OR P5, PT, R3, 0x12, !P0 ;  /* 0x000000120300780c */ /* 0x000fe200047a1670 */
[----:B-1----:R-:W-:-:S04]  /*4520*/  @!P4 IMAD R11, R32, R22, RZ ;  /* 0x00000016200bc224 */ /* 0x002fc800078e02ff */
        /* <DEDUP_REMOVED lines=109> */
[----:B------:R1:W-:Y:S01]  /*4c00*/  @!P4 STG.E.U8 desc[UR36][R4.64+0x58], R13 ;  /* 0x0000580d0400c986 */ /* 0x0003e2000c101124 */
        /* <DEDUP_REMOVED lines=13> */
[-C--:B-1----:R-:W-:Y:S01]  /*4ce0*/  @!P2 IMAD R13, R74, R22.reuse, RZ ;  /* 0x000000164a0da224 */ /* 0x082fe200078e02ff */
[----:B------:R-:W-:Y:S01]  /*4cf0*/  @!P3 STG.E.U8 desc[UR36][R4.64+0x61], R73 ;  /* 0x000061490400b986 */ /* 0x000fe2000c101124 */
[----:B------:R-:W-:Y:S02]  /*4d00*/  ISETP.LT.OR P3, PT, R3, 0x6a, !P1 ;  /* 0x0000006a0300780c */ /* 0x000fe40004f61670 */
[----:B------:R-:W-:Y:S01]  /*4d10*/  @!P5 IMAD R75, R75, R22, RZ ;  /* 0x000000164b4bd224 */ /* 0x000fe200078e02ff */
[----:B------:R1:W-:Y:S01]  /*4d20*/  @!P2 STG.E.U8 desc[UR36][R6.64+0x60], R13 ;  /* 0x0000600d0600a986 */ /* 0x0003e2000c101124 */
[----:B------:R-:W-:-:S03]  /*4d30*/  ISETP.LT.OR P2, PT, R3, 0x69, !P0 ;  /* 0x000000690300780c */ /* 0x000fc60004741670 */
[----:B------:R-:W-:Y:S01]  /*4d40*/  @!P5 STG.E.U8 desc[UR36][R6.64+0x61], R75 ;  /* 0x0000614b0600d986 */ /* 0x000fe2000c101124 */
[----:B------:R-:W-:Y:S01]  /*4d50*/  ISETP.LT.OR P5, PT, R3, 0x6a, !P0 ;  /* 0x0000006a0300780c */ /* 0x000fe200047a1670 */
[----:B0-----:R-:W-:-:S04]  /*4d60*/  @!P4 IMAD R9, R76, R22, RZ ;  /* 0x000000164c09c224 */ /* 0x001fc800078e02ff */
[-C--:B------:R-:W-:Y:S01]  /*4d70*/  @!P3 IMAD R77, R77, R22.reuse, RZ ;  /* 0x000000164d4db224 */ /* 0x080fe200078e02ff */
[----:B------:R-:W-:Y:S01]  /*4d80*/  @!P4 STG.E.U8 desc[UR36][R4.64+0x68], R9 ;  /* 0x000068090400c986 */ /* 0x000fe2000c101124 */
[C---:B------:R-:W-:Y:S02]  /*4d90*/  ISETP.LT.OR P4, PT, R3.reuse, 0x72, !P1 ;  /* 0x000000720300780c */ /* 0x040fe40004f81670 */
[-C--:B--2---:R-:W-:Y:S01]  /*4da0*/  @!P2 IMAD R11, R78, R22.reuse, RZ ;  /* 0x000000164e0ba224 */ /* 0x084fe200078e02ff */
[----:B------:R-:W-:Y:S01]  /*4db0*/  @!P3 STG.E.U8 desc[UR36][R4.64+0x69], R77 ;  /* 0x0000694d0400b986 */ /* 0x000fe2000c101124 */
[----:B------:R-:W-:Y:S02]  /*4dc0*/  ISETP.LT.OR P3, PT, R3, 0x71, !P1 ;  /* 0x000000710300780c */ /* 0x000fe40004f61670 */
[----:B------:R-:W-:Y:S01]  /*4dd0*/  @!P5 IMAD R79, R79, R22, RZ ;  /* 0x000000164f4fd224 */ /* 0x000fe200078e02ff */
[----:B------:R0:W-:Y:S01]  /*4de0*/  @!P2 STG.E.U8 desc[UR36][R6.64+0x68], R11 ;  /* 0x0000680b0600a986 */ /* 0x0001e2000c101124 */
[----:B------:R-:W-:-:S03]  /*4df0*/  ISETP.LT.OR P2, PT, R3, 0x71, !P0 ;  /* 0x000000710300780c */ /* 0x000fc60004741670 */
[----:B------:R2:W-:Y:S01]  /*4e00*/  @!P5 STG.E.U8 desc[UR36][R6.64+0x69], R79 ;  /* 0x0000694f0600d986 */ /* 0x0005e2000c101124 */
[----:B------:R-:W-:Y:S01]  /*4e10*/  ISETP.LT.OR P5, PT, R3, 0x79, !P0 ;  /* 0x000000790300780c */ /* 0x000fe200047a1670 */
[----:B------:R-:W-:-:S04]  /*4e20*/  @!P4 IMAD R81, R81, R22, RZ ;  /* 0x000000165151c224 */ /* 0x000fc800078e02ff */
[-C--:B-1----:R-:W-:Y:S01]  /*4e30*/  @!P3 IMAD R13, R80, R22.reuse, RZ ;  /* 0x00000016500db224 */ /* 0x082fe200078e02ff */
[----:B------:R2:W-:Y:S01]  /*4e40*/  @!P4 STG.E.U8 desc[UR36][R4.64+0x71], R81 ;  /* 0x000071510400c986 */ /* 0x0005e2000c101124 */
[C---:B------:R-:W-:Y:S02]  /*4e50*/  ISETP.LT.OR P4, PT, R3.reuse, 0x72, !P0 ;  /* 0x000000720300780c */ /* 0x040fe40004781670 */
[C---:B------:R-:W-:Y:S01]  /*4e60*/  ISETP.LT.OR P0, PT, R3.reuse, 0x7a, !P0 ;  /* 0x0000007a0300780c */ /* 0x040fe20004701670 */
[----:B------:R2:W-:Y:S01]  /*4e70*/  @!P3 STG.E.U8 desc[UR36][R4.64+0x70], R13 ;  /* 0x0000700d0400b986 */ /* 0x0005e2000c101124 */
[C---:B------:R-:W-:Y:S02]  /*4e80*/  ISETP.LT.OR P3, PT, R3.reuse, 0x79, !P1 ;  /* 0x000000790300780c */ /* 0x040fe40004f61670 */
[----:B------:R-:W-:Y:S01]  /*4e90*/  ISETP.LT.OR P1, PT, R3, 0x7a, !P1 ;  /* 0x0000007a0300780c */ /* 0x000fe20004f21670 */
[-C--:B------:R-:W-:Y:S02]  /*4ea0*/  @!P2 IMAD R3, R82, R22.reuse, RZ ;  /* 0x000000165203a224 */ /* 0x080fe400078e02ff */
[----:B0-----:R-:W-:-:S03]  /*4eb0*/  @!P5 IMAD R11, R86, R22, RZ ;  /* 0x00000016560bd224 */ /* 0x001fc600078e02ff */
[----:B------:R2:W-:Y:S01]  /*4ec0*/  @!P2 STG.E.U8 desc[UR36][R6.64+0x70], R3 ;  /* 0x000070030600a986 */ /* 0x0005e2000c101124 */
[-C--:B------:R-:W-:Y:S02]  /*4ed0*/  @!P4 IMAD R83, R83, R22.reuse, RZ ;  /* 0x000000165353c224 */ /* 0x080fe400078e02ff */
[-C--:B------:R-:W-:Y:S02]  /*4ee0*/  @!P0 IMAD R87, R87, R22.reuse, RZ ;  /* 0x0000001657578224 */ /* 0x080fe400078e02ff */
[-C--:B------:R-:W-:Y:S01]  /*4ef0*/  @!P3 IMAD R9, R84, R22.reuse, RZ ;  /* 0x000000165409b224 */ /* 0x080fe200078e02ff */
[----:B------:R2:W-:Y:S01]  /*4f00*/  @!P4 STG.E.U8 desc[UR36][R6.64+0x71], R83 ;  /* 0x000071530600c986 */ /* 0x0005e2000c101124 */
[----:B------:R-:W-:-:S03]  /*4f10*/  @!P1 IMAD R85, R85, R22, RZ ;  /* 0x0000001655559224 */ /* 0x000fc600078e02ff */
[----:B------:R2:W-:Y:S04]  /*4f20*/  @!P3 STG.E.U8 desc[UR36][R4.64+0x78], R9 ;  /* 0x000078090400b986 */ /* 0x0005e8000c101124 */
[----:B------:R2:W-:Y:S04]  /*4f30*/  @!P1 STG.E.U8 desc[UR36][R4.64+0x79], R85 ;  /* 0x0000795504009986 */ /* 0x0005e8000c101124 */
[----:B------:R2:W-:Y:S04]  /*4f40*/  @!P5 STG.E.U8 desc[UR36][R6.64+0x78], R11 ;  /* 0x0000780b0600d986 */ /* 0x0005e8000c101124 */
[----:B------:R2:W-:Y:S02]  /*4f50*/  @!P0 STG.E.U8 desc[UR36][R6.64+0x79], R87 ;  /* 0x0000795706008986 */ /* 0x0005e4000c101124 */
.L_x_159:
[----:B------:R-:W-:Y:S05]  /*4f60*/  BSYNC B0 ;  /* 0x0000000000007941 */ /* 0x000fea0003800000 */
.L_x_29:
[----:B------:R-:W-:Y:S01]  /*4f70*/  ULDC UR4, c[0x0][0xc] ;  /* 0x0000030000047ab9 */ /* 0x000fe20000000800 */
[----:B------:R-:W-:Y:S01]  /*4f80*/  ULDC UR5, c[0x0][0x10] ;  /* 0x0000040000057ab9 */ /* 0x000fe20000000800 */
[----:B--2---:R-:W2:Y:S01]  /*4f90*/  LDC R3, c[0x0][0x14] ;  /* 0x00000500ff037b82 */ /* 0x004ea20000000800 */
[----:B------:R-:W-:Y:S01]  /*4fa0*/  UIMAD.WIDE.U32 UR4, UR4, UR5, URZ ;  /* 0x00000005040472a5 */ /* 0x000fe2000f8e003f */
[----:B------:R-:W-:Y:S02]  /*4fb0*/  IMAD.MOV.U32 R91, RZ, RZ, -0x1 ;  /* 0xffffffffff5b7424 */ /* 0x000fe400078e00ff */
[----:B------:R-:W-:-:S03]  /*4fc0*/  IMAD.MOV.U32 R89, RZ, RZ, -0x1 ;  /* 0xffffffffff597424 */ /* 0x000fc600078e00ff */
[----:B--2---:R-:W-:-:S04]  /*4fd0*/  IMAD.WIDE.U32 R16, R3, UR4, R16 ;  /* 0x0000000403107c25 */ /* 0x004fc8000f8e0010 */
[----:B------:R-:W-:Y:S01]  /*4fe0*/  IMAD R3, R3, UR5, RZ ;  /* 0x0000000503037c24 */ /* 0x000fe2000f8e02ff */
[----:B------:R-:W-:Y:S02]  /*4ff0*/  ULDC.64 UR4, c[0x0][0x650] ;  /* 0x0001940000047ab9 */ /* 0x000fe40000000a00 */
[----:B------:R-:W-:Y:S01]  /*5000*/  ISETP.GE.U32.AND P0, PT, R16, UR4, PT ;  /* 0x0000000410007c0c */ /* 0x000fe2000bf06070 */
[--C-:B------:R-:W-:Y:S01]  /*5010*/  IMAD.IADD R17, R17, 0x1, R3.reuse ;  /* 0x0000000111117824 */ /* 0x100fe200078e0203 */
[----:B------:R-:W-:-:S04]  /*5020*/  PRMT R3, RZ, 0x7610, R3 ;  /* 0x00007610ff037816 */ /* 0x000fc80000000003 */
[----:B------:R-:W-:-:S13]  /*5030*/  ISETP.GE.U32.AND.EX P0, PT, R17, UR5, PT, P0 ;  /* 0x0000000511007c0c */ /* 0x000fda000bf06100 */
[----:B------:R-:W-:Y:S05]  /*5040*/  @P0 BRA `(.L_x_160) ;  /* 0x0000000400640947 */ /* 0x000fea0003800000 */
[----:B------:R-:W2:Y:S01]  /*5050*/  S2R R12, SR_CTAID.X ;  /* 0x00000000000c7919 */ /* 0x000ea20000002500 */
[----:B------:R-:W3:Y:S01]  /*5060*/  LDC.64 R10, c[0x0][0x628] ;  /* 0x00018a00ff0a7b82 */ /* 0x000ee20000000a00 */
[----:B------:R-:W-:Y:S01]  /*5070*/  ULDC UR4, c[0x0][0x150] ;  /* 0x0000540000047ab9 */ /* 0x000fe20000000800 */
[----:B------:R-:W-:Y:S01]  /*5080*/  IMAD.MOV.U32 R8, RZ, RZ, R16 ;  /* 0x000000ffff087224 */ /* 0x000fe200078e0010 */
[----:B------:R-:W0:Y:S01]  /*5090*/  S2R R24, SR_CTAID.Y ;  /* 0x0000000000187919 */ /* 0x000e220000002600 */
[----:B------:R-:W-:-:S04]  /*50a0*/  IMAD.MOV.U32 R9, RZ, RZ, R17 ;  /* 0x000000ffff097224 */ /* 0x000fc800078e0011 */
[----:B------:R-:W0:Y:S08]  /*50b0*/  LDC R21, c[0x0][0x144] ;  /* 0x00005100ff157b82 */ /* 0x000e300000000800 */
[----:B------:R-:W0:Y:S08]  /*50c0*/  LDC R0, c[0x0][0x630] ;  /* 0x00018c00ff007b82 */ /* 0x000e300000000800 */
[----:B-1----:R-:W1:Y:S01]  /*50d0*/  LDC.64 R14, c[0x0][0x620] ;  /* 0x00018800ff0e7b82 */ /* 0x002e620000000a00 */
[----:B---3--:R-:W-:-:S04]  /*50e0*/  ISETP.NE.U32.AND P0, PT, R10, RZ, PT ;  /* 0x000000ff0a00720c */ /* 0x008fc80003f05070 */
[----:B------:R-:W-:Y:S02]  /*50f0*/  ISETP.NE.AND.EX P0, PT, R11, RZ, PT, P0 ;  /* 0x000000ff0b00720c */ /* 0x000fe40003f05300 */
[----:B--2---:R-:W-:-:S05]  /*5100*/  I2FP.F32.U32 R3, R12 ;  /* 0x0000000c00037245 */ /* 0x004fca0000201000 */
[----:B------:R-:W-:-:S04]  /*5110*/  FMUL R3, R3, UR4 ;  /* 0x0000000403037c20 */ /* 0x000fc80008400000 */
[----:B------:R2:W3:Y:S02]  /*5120*/  F2I.U32.TRUNC.NTZ R20, R3 ;  /* 0x0000000300147305 */ /* 0x0004e4000020f000 */
[----:B0-----:R-:W-:Y:S05]  /*5130*/  @!P0 BRA `(.L_x_161) ;  /* 0x0000000000288947 */ /* 0x001fea0003800000 */
[----:B--2---:R-:W0:Y:S02]  /*5140*/  LDC R3, c[0x0][0x634] ;  /* 0x00018d00ff037b82 */ /* 0x004e240000000800 */
[----:B0-----:R-:W-:-:S05]  /*5150*/  IADD3 R3, P0, R16, R3, RZ ;  /* 0x0000000310037210 */ /* 0x001fca0007f1e0ff */
[----:B------:R-:W-:-:S04]  /*5160*/  IMAD.X R13, RZ, RZ, R17, P0 ;  /* 0x000000ffff0d7224 */ /* 0x000fc800000e0611 */
[----:B------:R-:W-:-:S04]  /*5170*/  IMAD.WIDE.U32 R4, R13, R10, RZ ;  /* 0x0000000a0d047225 */ /* 0x000fc800078e00ff */
[----:B----4-:R-:W-:-:S04]  /*5180*/  IMAD.WIDE.U32 R6, P0, R3, R11, R4 ;  /* 0x0000000b03067225 */ /* 0x010fc80007800004 */
[----:B------:R-:W-:-:S04]  /*5190*/  IMAD.WIDE.U32 R4, R3, R10, RZ ;  /* 0x0000000a03047225 */ /* 0x000fc800078e00ff */
[----:B------:R-:W-:Y:S01]  /*51a0*/  IMAD.X R9, RZ, RZ, RZ, P0 ;  /* 0x000000ffff097224 */ /* 0x000fe200000e06ff */
[----:B------:R-:W-:Y:S01]  /*51b0*/  IADD3 RZ, P0, R5, R6, RZ ;  /* 0x0000000605ff7210 */ /* 0x000fe20007f1e0ff */
[----:B------:R-:W-:-:S04]  /*51c0*/  IMAD.MOV.U32 R8, RZ, RZ, R7 ;  /* 0x000000ffff087224 */ /* 0x000fc800078e0007 */
[----:B------:R-:W-:-:S08]  /*51d0*/  IMAD.WIDE.U32.X R8, R13, R11, R8, P0 ;  /* 0x0000000b0d087225 */ /* 0x000fd000000e0408 */
.L_x_161:
[----:B------:R-:W0:Y:S01]  /*51e0*/  LDC.64 R28, c[0x0][0x640] ;  /* 0x00019000ff1c7b82 */ /* 0x000e220000000a00 */
[-CC-:B------:R-:W-:Y:S01]  /*51f0*/  SHF.R.U64 R89, R8, R0.reuse, R9.reuse ;  /* 0x0000000008597219 */ /* 0x180fe20000001209 */
[----:B---3--:R-:W-:Y:S01]  /*5200*/  IMAD.MOV R20, RZ, RZ, -R20 ;  /* 0x000000ffff147224 */ /* 0x008fe200078e0a14 */
[----:B------:R-:W-:Y:S01]  /*5210*/  SHF.R.U32.HI R0, RZ, R0, R9 ;  /* 0x00000000ff007219 */ /* 0x000fe20000011609 */
[----:B------:R-:W-:Y:S01]  /*5220*/  ULDC UR4, c[0x0][0x154] ;  /* 0x0000550000047ab9 */ /* 0x000fe20000000800 */
[----:B--2---:R-:W-:Y:S01]  /*5230*/  IADD3 R3, P0, RZ, -R89, RZ ;  /* 0x80000059ff037210 */ /* 0x004fe20007f1e0ff */
[----:B------:R-:W-:Y:S02]  /*5240*/  IMAD R21, R21, R20, R12 ;  /* 0x0000001415157224 */ /* 0x000fe400078e020c */
[----:B----4-:R-:W2:Y:S01]  /*5250*/  LDC R6, c[0x0][0x618] ;  /* 0x00018600ff067b82 */ /* 0x010ea20000000800 */
[----:B------:R-:W-:Y:S02]  /*5260*/  IMAD.MOV.U32 R7, RZ, RZ, 0x1 ;  /* 0x00000001ff077424 */ /* 0x000fe400078e00ff */
[----:B------:R-:W-:-:S04]  /*5270*/  IMAD.X R5, RZ, RZ, ~R0, P0 ;  /* 0x000000ffff057224 */ /* 0x000fc800000e0e00 */
[-C--:B-1----:R-:W-:Y:S01]  /*5280*/  IMAD R0, R5, R14.reuse, RZ ;  /* 0x0000000e05007224 */ /* 0x082fe200078e02ff */
[----:B------:R-:W1:Y:S01]  /*5290*/  LDC R8, c[0x0][0x608] ;  /* 0x00018200ff087b82 */ /* 0x000e620000000800 */
[----:B------:R-:W-:-:S04]  /*52a0*/  IMAD.WIDE.U32 R4, R3, R14, R16 ;  /* 0x0000000e03047225 */ /* 0x000fc800078e0010 */
[----:B------:R-:W-:Y:S01]  /*52b0*/  IMAD R3, R3, R15, R0 ;  /* 0x0000000f03037224 */ /* 0x000fe200078e0200 */
[----:B------:R-:W-:Y:S02]  /*52c0*/  I2FP.F32.U32 R0, R24 ;  /* 0x0000001800007245 */ /* 0x000fe40000201000 */
[----:B------:R-:W3:Y:S01]  /*52d0*/  LDC R26, c[0x0][0x658] ;  /* 0x00019600ff1a7b82 */ /* 0x000ee20000000800 */
[----:B------:R-:W-:Y:S01]  /*52e0*/  IMAD.IADD R3, R5, 0x1, R3 ;  /* 0x0000000105037824 */ /* 0x000fe200078e0203 */
[----:B0-----:R-:W-:Y:S01]  /*52f0*/  ISETP.NE.U32.AND P0, PT, R28, RZ, PT ;  /* 0x000000ff1c00720c */ /* 0x001fe20003f05070 */
[----:B------:R-:W-:Y:S01]  /*5300*/  FMUL R0, R0, UR4 ;  /* 0x0000000400007c20 */ /* 0x000fe20008400000 */
[----:B------:R-:W-:Y:S02]  /*5310*/  IMAD.MOV.U32 R5, RZ, RZ, -0x1 ;  /* 0xffffffffff057424 */ /* 0x000fe400078e00ff */
[----:B------:R-:W-:Y:S01]  /*5320*/  ISETP.NE.AND.EX P0, PT, R29, RZ, PT, P0 ;  /* 0x000000ff1d00720c */ /* 0x000fe20003f05300 */
[----:B------:R0:W4:Y:S01]  /*5330*/  F2I.U32.TRUNC.NTZ R13, R0 ;  /* 0x00000000000d7305 */ /* 0x000122000020f000 */
[----:B------:R-:W0:Y:S01]  /*5340*/  LDC R15, c[0x0][0x148] ;  /* 0x00005200ff0f7b82 */ /* 0x000e220000000800 */
[----:B--2---:R-:W-:-:S02]  /*5350*/  SHF.R.U64 R12, R4, R6, R3 ;  /* 0x00000006040c7219 */ /* 0x004fc40000001203 */
[----:B------:R-:W-:-:S05]  /*5360*/  SHF.R.U32.HI R3, RZ, R6, R3 ;  /* 0x00000006ff037219 */ /* 0x000fca0000011603 */
[----:B------:R-:W2:Y:S01]  /*5370*/  LDC R20, c[0x0][0x600] ;  /* 0x00018000ff147b82 */ /* 0x000ea20000000800 */
[-CC-:B-1----:R-:W-:Y:S02]  /*5380*/  SHF.R.U64 R10, R12, R8.reuse, R3.reuse ;  /* 0x000000080c0a7219 */ /* 0x182fe40000001203 */
[----:B------:R-:W-:-:S05]  /*5390*/  SHF.R.U32.HI R3, RZ, R8, R3 ;  /* 0x00000008ff037219 */ /* 0x000fca0000011603 */
[----:B------:R-:W1:Y:S01]  /*53a0*/  LDC R27, c[0x0][0x648] ;  /* 0x00019200ff1b7b82 */ /* 0x000e620000000800 */
[-C--:B---3--:R-:W-:Y:S02]  /*53b0*/  SHF.L.U32 R4, R5, R26.reuse, RZ ;  /* 0x0000001a05047219 */ /* 0x088fe400000006ff */
[-CC-:B------:R-:W-:Y:S02]  /*53c0*/  SHF.R.U64 R14, R10, R26.reuse, R3.reuse ;  /* 0x0000001a0a0e7219 */ /* 0x180fe40000001203 */
[----:B------:R-:W-:Y:S02]  /*53d0*/  SHF.R.U32.HI R5, RZ, R26, R3 ;  /* 0x0000001aff057219 */ /* 0x000fe40000011603 */
[----:B------:R-:W-:Y:S01]  /*53e0*/  LOP3.LUT R25, RZ, R4, RZ, 0x33, !PT ;  /* 0x00000004ff197212 */ /* 0x000fe200078e33ff */
[----:B------:R-:W3:Y:S01]  /*53f0*/  LDC R30, c[0x0][0x638] ;  /* 0x00018e00ff1e7b82 */ /* 0x000ee20000000800 */
[----:B------:R-:W-:Y:S01]  /*5400*/  SHF.L.U32 R26, R7, R26, RZ ;  /* 0x0000001a071a7219 */ /* 0x000fe200000006ff */
[----:B------:R-:W-:-:S06]  /*5410*/  IMAD.MOV.U32 R4, RZ, RZ, R14 ;  /* 0x000000ffff047224 */ /* 0x000fcc00078e000e */
[----:B------:R-:W0:Y:S01]  /*5420*/  LDC R31, c[0x0][0x610] ;  /* 0x00018400ff1f7b82 */ /* 0x000e220000000800 */
[----:B----4-:R-:W-:Y:S05]  /*5430*/  @!P0 BRA `(.L_x_162) ;  /* 0x0000000000288947 */ /* 0x010fea0003800000 */
[----:B------:R-:W4:Y:S02]  /*5440*/  LDC R3, c[0x0][0x64c] ;  /* 0x00019300ff037b82 */ /* 0x000f240000000800 */
[----:B----4-:R-:W-:-:S05]  /*5450*/  IADD3 R3, P0, R14, R3, RZ ;  /* 0x000000030e037210 */ /* 0x010fca0007f1e0ff */
        /* <DEDUP_REMOVED lines=8> */
.L_x_162:
[----:B------:R-:W-:Y:S01]  /*54e0*/  ISETP.NE.AND P0, PT, R2, 0x1, PT ;  /* 0x000000010200780c */ /* 0x000fe20003f05270 */
[----:B--2---:R-:W-:Y:S01]  /*54f0*/  VIADD R7, R20, 0xffffffff ;  /* 0xffffffff14077836 */ /* 0x004fe20000000000 */
[----:B01----:R-:W-:Y:S01]  /*5500*/  SHF.R.U64 R0, R4, R27, R5 ;  /* 0x0000001b04007219 */ /* 0x003fe20000001205 */
[----:B------:R-:W-:Y:S01]  /*5510*/  IMAD.MOV R13, RZ, RZ, -R13 ;  /* 0x000000ffff0d7224 */ /* 0x000fe200078e0a0d */
[----:B------:R-:W-:Y:S01]  /*5520*/  LOP3.LUT R5, R10, R25, RZ, 0xc0, !PT ;  /* 0x000000190a057212 */ /* 0x000fe200078ec0ff */
[----:B------:R-:W-:Y:S01]  /*5530*/  IMAD.MOV.U32 R4, RZ, RZ, 0x1 ;  /* 0x00000001ff047424 */ /* 0x000fe200078e00ff */
[----:B------:R-:W-:Y:S01]  /*5540*/  LOP3.LUT R12, R12, R7, RZ, 0xc0, !PT ;  /* 0x000000070c0c7212 */ /* 0x000fe200078ec0ff */
[----:B------:R-:W-:Y:S02]  /*5550*/  IMAD.MOV R3, RZ, RZ, -R0 ;  /* 0x000000ffff037224 */ /* 0x000fe400078e0a00 */
[----:B------:R-:W-:Y:S02]  /*5560*/  IMAD R0, R26, R0, R5 ;  /* 0x000000001a007224 */ /* 0x000fe400078e0205 */
[----:B---3--:R-:W-:-:S02]  /*5570*/  IMAD R3, R3, R30, R14 ;  /* 0x0000001e03037224 */ /* 0x008fc400078e020e */
[----:B------:R-:W-:Y:S02]  /*5580*/  @P0 IMAD R21, R15, R13, R24 ;  /* 0x0000000d0f150224 */ /* 0x000fe400078e0218 */
[----:B------:R-:W-:Y:S01]  /*5590*/  IMAD R5, R3, R20, R12 ;  /* 0x0000001403057224 */ /* 0x000fe200078e020c */
[----:B------:R-:W-:Y:S01]  /*55a0*/  PRMT R3, R4, 0x7610, R3 ;  /* 0x0000761004037816 */ /* 0x000fe20000000003 */
[----:B------:R-:W-:-:S05]  /*55b0*/  IMAD R0, R0, R31, R21 ;  /* 0x0000001f00007224 */ /* 0x000fca00078e0215 */
[----:B------:R-:W-:Y:S02]  /*55c0*/  SEL R91, R5, R0, !P0 ;  /* 0x00000000055b7207 */ /* 0x000fe40004000000 */
[----:B------:R-:W-:-:S07]  /*55d0*/  SEL R0, R0, R5, !P0 ;  /* 0x0000000500007207 */ /* 0x000fce0004000000 */
.L_x_160:
[----:B------:R-:W-:Y:S01]  /*55e0*/  LOP3.LUT P0, RZ, R3, 0xff, RZ, 0xc0, !PT ;  /* 0x000000ff03ff7812 */ /* 0x000fe2000780c0ff */
[----:B------:R-:W-:-:S12]  /*55f0*/  IMAD.MOV.U32 R90, RZ, RZ, R0 ;  /* 0x000000ffff5a7224 */ /* 0x000fd800078e0000 */
[----:B------:R-:W-:Y:S05]  /*5600*/  @P0 BRA `(.L_x_163) ;  /* 0xffffffb800a00947 */ /* 0x000fea000383ffff */
[----:B------:R-:W-:Y:S05]  /*5610*/  EXIT ;  /* 0x000000000000794d */ /* 0x000fea0003800000 */
.L_x_4:
[----:B0-----:R-:W-:Y:S01]  /*5620*/  ULDC.64 UR4, c[0x0][0x650] ;  /* 0x0001940000047ab9 */ /* 0x001fe20000000a00 */
        /* <DEDUP_REMOVED lines=25> */
.L_x_165:
[--C-:B------:R-:W-:Y:S01]  /*57c0*/  SHF.R.U64 R12, R10, R14, R11.reuse ;  /* 0x0000000e0a0c7219 */ /* 0x100fe2000000120b */
[----:B------:R-:W0:Y:S01]  /*57d0*/  LDC R22, c[0x0][0x618] ;  /* 0x00018600ff167b82 */ /* 0x000e220000000800 */
[----:B------:R-:W-:Y:S01]  /*57e0*/  I2FP.F32.U32 R6, R4 ;  /* 0x0000000400067245 */ /* 0x000fe20000201000 */
[----:B------:R-:W-:Y:S01]  /*57f0*/  ULDC UR4, c[0x0][0x150] ;  /* 0x0000540000047ab9 */ /* 0x000fe20000000800 */
[----:B------:R-:W-:Y:S02]  /*5800*/  SHF.R.U32.HI R5, RZ, R14, R11 ;  /* 0x0000000eff057219 */ /* 0x000fe4000001160b */
[----:B------:R-:W-:Y:S01]  /*5810*/  IADD3 R9, P0, RZ, -R12, RZ ;  /* 0x8000000cff097210 */ /* 0x000fe20007f1e0ff */
[----:B------:R-:W-:Y:S01]  /*5820*/  FMUL R11, R6, UR4 ;  /* 0x00000004060b7c20 */ /* 0x000fe20008400000 */
[----:B------:R-:W-:Y:S01]  /*5830*/  ULDC UR4, c[0x0][0x154] ;  /* 0x0000550000047ab9 */ /* 0x000fe20000000800 */
[----:B------:R-:W1:Y:S02]  /*5840*/  LDC.64 R24, c[0x0][0x640] ;  /* 0x00019000ff187b82 */ /* 0x000e640000000a00 */
[----:B------:R-:W-:-:S02]  /*5850*/  IMAD.X R5, RZ, RZ, ~R5, P0 ;  /* 0x000000ffff057224 */ /* 0x000fc400000e0e05 */
[----:B------:R-:W2:Y:S01]  /*5860*/  F2I.U32.TRUNC.NTZ R11, R11 ;  /* 0x0000000b000b7305 */ /* 0x000ea2000020f000 */
[----:B------:R-:W-:-:S03]  /*5870*/  IMAD.WIDE.U32 R6, R9, R20, R16 ;  /* 0x0000001409067225 */ /* 0x000fc600078e0010 */
[----:B------:R-:W3:Y:S01]  /*5880*/  LDC R13, c[0x0][0x144] ;  /* 0x00005100ff0d7b82 */ /* 0x000ee20000000800 */
[----:B------:R-:W-:-:S04]  /*5890*/  IMAD R8, R5, R20, RZ ;  /* 0x0000001405087224 */ /* 0x000fc800078e02ff */
[----:B------:R-:W-:Y:S02]  /*58a0*/  IMAD R5, R9, R21, R8 ;  /* 0x0000001509057224 */ /* 0x000fe400078e0208 */
[----:B------:R-:W-:Y:S01]  /*58b0*/  IMAD.MOV.U32 R8, RZ, RZ, -0x1 ;  /* 0xffffffffff087424 */ /* 0x000fe200078e00ff */
[----:B------:R-:W4:Y:S01]  /*58c0*/  LDC R14, c[0x0][0x608] ;  /* 0x00018200ff0e7b82 */ /* 0x000f220000000800 */
[----:B------:R-:W-:Y:S01]  /*58d0*/  IMAD.IADD R5, R7, 0x1, R5 ;  /* 0x0000000107057824 */ /* 0x000fe200078e0205 */
[----:B------:R-:W-:-:S04]  /*58e0*/  I2FP.F32.U32 R7, R3 ;  /* 0x0000000300077245 */ /* 0x000fc80000201000 */
[-C--:B0-----:R-:W-:Y:S01]  /*58f0*/  SHF.R.U64 R10, R6, R22.reuse, R5 ;  /* 0x00000016060a7219 */ /* 0x081fe20000001205 */
[----:B--2---:R-:W-:Y:S01]  /*5900*/  IMAD.MOV R6, RZ, RZ, -R11 ;  /* 0x000000ffff067224 */ /* 0x004fe200078e0a0b */
[----:B------:R-:W0:Y:S01]  /*5910*/  LDC R9, c[0x0][0x658] ;  /* 0x00019600ff097b82 */ /* 0x000e220000000800 */
[----:B-1----:R-:W-:Y:S01]  /*5920*/  ISETP.NE.U32.AND P0, PT, R24, RZ, PT ;  /* 0x000000ff1800720c */ /* 0x002fe20003f05070 */
[----:B------:R-:W-:Y:S01]  /*5930*/  FMUL R7, R7, UR4 ;  /* 0x0000000407077c20 */ /* 0x000fe20008400000 */
[----:B------:R-:W-:Y:S02]  /*5940*/  SHF.R.U32.HI R5, RZ, R22, R5 ;  /* 0x00000016ff057219 */ /* 0x000fe40000011605 */
[----:B------:R-:W-:-:S03]  /*5950*/  ISETP.NE.AND.EX P0, PT, R25, RZ, PT, P0 ;  /* 0x000000ff1900720c */ /* 0x000fc60003f05300 */
[----:B------:R-:W1:Y:S01]  /*5960*/  LDC R20, c[0x0][0x148] ;  /* 0x00005200ff147b82 */ /* 0x000e620000000800 */
[----:B---3--:R-:W-:Y:S02]  /*5970*/  IMAD R23, R13, R6, R4 ;  /* 0x000000060d177224 */ /* 0x008fe400078e0204 */
[----:B------:R-:W-:-:S05]  /*5980*/  IMAD.MOV.U32 R6, RZ, RZ, 0x1 ;  /* 0x00000001ff067424 */ /* 0x000fca00078e00ff */
[----:B------:R-:W2:Y:S01]  /*5990*/  LDC R21, c[0x0][0x600] ;  /* 0x00018000ff157b82 */ /* 0x000ea20000000800 */
[-CC-:B----4-:R-:W-:Y:S02]  /*59a0*/  SHF.R.U64 R13, R10, R14.reuse, R5.reuse ;  /* 0x0000000e0a0d7219 */ /* 0x190fe40000001205 */
[----:B------:R-:W-:Y:S02]  /*59b0*/  SHF.R.U32.HI R4, RZ, R14, R5 ;  /* 0x0000000eff047219 */ /* 0x000fe40000011605 */
[----:B------:R3:W4:Y:S03]  /*59c0*/  F2I.U32.TRUNC.NTZ R14, R7 ;  /* 0x00000007000e7305 */ /* 0x000726000020f000 */
[----:B------:R-:W1:Y:S01]  /*59d0*/  LDC R26, c[0x0][0x648] ;  /* 0x00019200ff1a7b82 */ /* 0x000e620000000800 */
[-C--:B0-----:R-:W-:Y:S02]  /*59e0*/  SHF.R.U64 R15, R13, R9.reuse, R4 ;  /* 0x000000090d0f7219 */ /* 0x081fe40000001204 */
[----:B------:R-:W-:-:S02]  /*59f0*/  SHF.L.U32 R8, R8, R9, RZ ;  /* 0x0000000908087219 */ /* 0x000fc400000006ff */
[-C--:B------:R-:W-:Y:S01]  /*5a00*/  SHF.R.U32.HI R5, RZ, R9.reuse, R4 ;  /* 0x00000009ff057219 */ /* 0x080fe20000011604 */
[----:B------:R-:W-:Y:S01]  /*5a10*/  IMAD.MOV.U32 R4, RZ, RZ, R15 ;  /* 0x000000ffff047224 */ /* 0x000fe200078e000f */
[----:B------:R-:W-:Y:S01]  /*5a20*/  SHF.L.U32 R22, R6, R9, RZ ;  /* 0x0000000906167219 */ /* 0x000fe200000006ff */
[----:B------:R-:W0:Y:S01]  /*5a30*/  LDC R27, c[0x0][0x638] ;  /* 0x00018e00ff1b7b82 */ /* 0x000e220000000800 */
[----:B------:R-:W-:-:S07]  /*5a40*/  LOP3.LUT R28, RZ, R8, RZ, 0x33, !PT ;  /* 0x00000008ff1c7212 */ /* 0x000fce00078e33ff */
        /* <DEDUP_REMOVED lines=12> */
.L_x_166:
[----:B------:R-:W-:Y:S01]  /*5b10*/  ISETP.NE.AND P0, PT, R2, 0x1, PT ;  /* 0x000000010200780c */ /* 0x000fe20003f05270 */
[----:B--2---:R-:W-:Y:S01]  /*5b20*/  VIADD R7, R21, 0xffffffff ;  /* 0xffffffff15077836 */ /* 0x004fe20000000000 */
[----:B-1----:R-:W-:Y:S01]  /*5b30*/  SHF.R.U64 R5, R4, R26, R5 ;  /* 0x0000001a04057219 */ /* 0x002fe20000001205 */
[----:B------:R-:W-:Y:S01]  /*5b40*/  IMAD.MOV R14, RZ, RZ, -R14 ;  /* 0x000000ffff0e7224 */ /* 0x000fe200078e0a0e */
[----:B------:R-:W-:Y:S01]  /*5b50*/  LOP3.LUT R4, R13, R28, RZ, 0xc0, !PT ;  /* 0x0000001c0d047212 */ /* 0x000fe200078ec0ff */
[----:B------:R-:W-:Y:S01]  /*5b60*/  IMAD.MOV.U32 R8, RZ, RZ, R12 ;  /* 0x000000ffff087224 */ /* 0x000fe200078e000c */
[----:B------:R-:W-:Y:S01]  /*5b70*/  LOP3.LUT R10, R10, R7, RZ, 0xc0, !PT ;  /* 0x000000070a0a7212 */ /* 0x000fe200078ec0ff */
[----:B------:R-:W-:Y:S02]  /*5b80*/  IMAD.MOV R6, RZ, RZ, -R5 ;  /* 0x000000ffff067224 */ /* 0x000fe400078e0a05 */
[----:B------:R-:W-:-:S04]  /*5b90*/  IMAD R4, R22, R5, R4 ;  /* 0x0000000516047224 */ /* 0x000fc800078e0204 */
[----:B------:R-:W-:Y:S02]  /*5ba0*/  @P0 IMAD R23, R20, R14, R3 ;  /* 0x0000000e14170224 */ /* 0x000fe400078e0203 */
[----:B0-----:R-:W-:Y:S02]  /*5bb0*/  IMAD R3, R6, R27, R15 ;  /* 0x0000001b06037224 */ /* 0x001fe400078e020f */
[----:B------:R-:W-:Y:S02]  /*5bc0*/  IMAD R7, R4, R29, R23 ;  /* 0x0000001d04077224 */ /* 0x000fe400078e0217 */
[----:B------:R-:W-:Y:S02]  /*5bd0*/  IMAD R4, R3, R21, R10 ;  /* 0x0000001503047224 */ /* 0x000fe400078e020a */
[----:B------:R-:W-:-:S03]  /*5be0*/  IMAD.MOV.U32 R6, RZ, RZ, 0x1 ;  /* 0x00000001ff067424 */ /* 0x000fc600078e00ff */
[----:B------:R-:W-:Y:S02]  /*5bf0*/  SEL R9, R4, R7, !P0 ;  /* 0x0000000704097207 */ /* 0x000fe40004000000 */
[----:B------:R-:W-:-:S07]  /*5c00*/  SEL R7, R7, R4, !P0 ;  /* 0x0000000407077207 */ /* 0x000fce0004000000 */
.L_x_164:
[----:B------:R-:W-:-:S08]  /*5c10*/  NOP ;  /* 0x0000000000007918 */ /* 0x000fd00000000000 */
[----:B------:R-:W0:-:S00]  /*5c20*/  USETMAXREG.DEALLOC.CTAPOOL 0x28 ;  /* 0x00000028000079c8 */ /* 0x000e0000080e0500 */
[----:B0-----:R-:W-:-:S13]  /*5c30*/  ISETP.NE.AND P0, PT, R0, RZ, PT ;  /* 0x000000ff0000720c */ /* 0x001fda0003f05270 */
[----:B------:R-:W-:Y:S05]  /*5c40*/  @P0 EXIT ;  /* 0x000000000000094d */ /* 0x000fea0003800000 */
[----:B------:R-:W-:Y:S01]  /*5c50*/  LOP3.LUT P0, RZ, R6, 0xff, RZ, 0xc0, !PT ;  /* 0x000000ff06ff7812 */ /* 0x000fe2000780c0ff */
[----:B------:R-:W-:Y:S02]  /*5c60*/  IMAD.MOV.U32 R0, RZ, RZ, 0x1 ;  /* 0x00000001ff007424 */ /* 0x000fe400078e00ff */
[----:B------:R-:W-:-:S10]  /*5c70*/  IMAD.MOV.U32 R12, RZ, RZ, RZ ;  /* 0x000000ffff0c7224 */ /* 0x000fd400078e00ff */
[----:B------:R-:W-:Y:S05]  /*5c80*/  @!P0 BRA `(.L_x_167) ;  /* 0x0000000c002c8947 */ /* 0x000fea0003800000 */
[----:B------:R-:W0:Y:S01]  /*5c90*/  LDC R0, c[0x0][0x28c] ;  /* 0x0000a300ff007b82 */ /* 0x000e220000000800 */
[----:B------:R-:W-:Y:S01]  /*5ca0*/  ULDC UR5, c[0x0][0x600] ;  /* 0x0001800000057ab9 */ /* 0x000fe20000000800 */
[----:B------:R-:W-:Y:S01]  /*5cb0*/  ULDC UR4, c[0x0][0xc] ;  /* 0x0000030000047ab9 */ /* 0x000fe20000000800 */
[----:B------:R-:W-:Y:S01]  /*5cc0*/  UIADD3 UR16, UR5, -0x1, URZ ;  /* 0xffffffff05107890 */ /* 0x000fe2000fffe03f */
[C---:B------:R-:W-:Y:S01]  /*5cd0*/  LOP3.LUT P2, RZ, R18.reuse, 0x7f, RZ, 0xc0, !PT ;  /* 0x0000007f12ff7812 */ /* 0x040fe2000784c0ff */
[----:B------:R-:W-:Y:S01]  /*5ce0*/  ULDC UR6, c[0x0][0x658] ;  /* 0x0001960000067ab9 */ /* 0x000fe20000000800 */
[----:B------:R-:W-:Y:S01]  /*5cf0*/  ULDC UR5, c[0x0][0x10] ;  /* 0x0000040000057ab9 */ /* 0x000fe20000000800 */
[----:B------:R-:W-:Y:S01]  /*5d00*/  UMOV UR7, 0xffffffff ;  /* 0xffffffff00077882 */ /* 0x000fe20000000000 */
[----:B------:R-:W-:Y:S01]  /*5d10*/  UMOV UR8, 0x1 ;  /* 0x0000000100087882 */ /* 0x000fe20000000000 */
[----:B------:R-:W-:Y:S01]  /*5d20*/  UIMAD.WIDE.U32 UR4, UR4, UR5, URZ ;  /* 0x00000005040472a5 */ /* 0x000fe2000f8e003f */
[----:B------:R-:W-:Y:S01]  /*5d30*/  LOP3.LUT P0, RZ, R18, 0x1f, RZ, 0xc0, !PT ;  /* 0x0000001f12ff7812 */ /* 0x000fe2000780c0ff */
[----:B------:R-:W-:Y:S01]  /*5d40*/  USHF.L.U32 UR7, UR7, UR6, URZ ;  /* 0x0000000607077299 */ /* 0x000fe2000800063f */
[----:B------:R-:W-:Y:S01]  /*5d50*/  BSSY B0, `(.L_x_167) ;  /* 0x00000be000007945 */ /* 0x000fe20003800000 */
[----:B------:R-:W-:Y:S01]  /*5d60*/  USHF.L.U32 UR18, UR8, UR6, URZ ;  /* 0x0000000608127299 */ /* 0x000fe2000800063f */
[----:B------:R-:W-:Y:S01]  /*5d70*/  IMAD.MOV.U32 R13, RZ, RZ, 0x1 ;  /* 0x00000001ff0d7424 */ /* 0x000fe200078e00ff */
[----:B------:R-:W-:Y:S01]  /*5d80*/  LOP3.LUT R11, R19, 0x2, RZ, 0xfc, !PT ;  /* 0x00000002130b7812 */ /* 0x000fe200078efcff */
[----:B------:R-:W-:Y:S01]  /*5d90*/  ULDC UR6, c[0x0][0x14] ;  /* 0x0000050000067ab9 */ /* 0x000fe20000000800 */
[----:B------:R-:W-:Y:S01]  /*5da0*/  PLOP3.LUT P0, PT, P0, P2, PT, 0x8a, 0x0 ;  /* 0x000000000000781c */ /* 0x000fe20000705172 */
[----:B------:R-:W-:Y:S01]  /*5db0*/  UIMAD.WIDE.U32 UR20, UR4, UR6, URZ ;  /* 0x00000006041472a5 */ /* 0x000fe2000f8e003f */
[----:B------:R-:W-:Y:S01]  /*5dc0*/  IMAD.MOV.U32 R12, RZ, RZ, RZ ;  /* 0x000000ffff0c7224 */ /* 0x000fe200078e00ff */
[----:B------:R-:W-:-:S02]  /*5dd0*/  UIMAD UR13, UR5, UR6, URZ ;  /* 0x00000006050d72a4 */ /* 0x000fc4000f8e023f */
[----:B------:R-:W-:Y:S01]  /*5de0*/  ULOP3.LUT UR17, URZ, UR7, URZ, 0x33, !UPT ;  /* 0x000000073f117292 */ /* 0x000fe2000f8e333f */
[----:B0-----:R-:W-:Y:S01]  /*5df0*/  VIADD R0, R0, 0x3f ;  /* 0x0000003f00007836 */ /* 0x001fe20000000000 */
[----:B------:R-:W-:Y:S01]  /*5e00*/  UIADD3 UR13, UR21, UR13, URZ ;  /* 0x0000000d150d7290 */ /* 0x000fe2000fffe03f */
[----:B------:R-:W-:-:S03]  /*5e10*/  ULDC.64 UR22, c[0x0][0x198] ;  /* 0x0000660000167ab9 */ /* 0x000fc60000000a00 */
[----:B------:R-:W-:-:S04]  /*5e20*/  SHF.R.S32.HI R3, RZ, 0x1f, R0 ;  /* 0x0000001fff037819 */ /* 0x000fc80000011400 */
[----:B------:R-:W-:Y:S01]  /*5e30*/  LEA.HI R3, R3, R0, RZ, 0x6 ;  /* 0x0000000003037211 */ /* 0x000fe200078f30ff */
[----:B------:R-:W-:-:S03]  /*5e40*/  IMAD.MOV.U32 R0, RZ, RZ, 0x1 ;  /* 0x00000001ff007424 */ /* 0x000fc600078e00ff */
[----:B------:R-:W-:-:S05]  /*5e50*/  SHF.R.S32.HI R3, RZ, 0x6, R3 ;  /* 0x00000006ff037819 */ /* 0x000fca0000011403 */
[----:B------:R-:W-:-:S07]  /*5e60*/  VIADD R10, R3, 0x1 ;  /* 0x00000001030a7836 */ /* 0x000fce0000000000 */
.L_x_179:
[----:B------:R-:W-:-:S03]  /*5e70*/  UMOV UR4, 0xffffffff ;  /* 0xffffffff00047882 */ /* 0x000fc60000000000 */
[----:B------:R-:W-:Y:S05]  /*5e80*/  BRA.DIV UR4, `(.L_x_168) ;  /* 0x0000001204fc7947 */ /* 0x000fea000b800000 */
[----:B------:R-:W-:-:S13]  /*5e90*/  ELECT P6, URZ, PT ;  /* 0x00000000003f782f */ /* 0x000fda00038c0000 */
.L_x_200:
[----:B------:R-:W0:Y:S01]  /*5ea0*/  LDC R4, c[0x0][0x28c] ;  /* 0x0000a300ff047b82 */ /* 0x000e220000000800 */
[----:B------:R-:W-:Y:S01]  /*5eb0*/  BSSY B1, `(.L_x_169) ;  /* 0x0000035000017945 */ /* 0x000fe20003800000 */
[----:B0-----:R-:W-:-:S13]  /*5ec0*/  ISETP.LT.OR P6, PT, R4, 0x1, !P6 ;  /* 0x000000010400780c */ /* 0x001fda00077c1670 */
[----:B------:R-:W-:Y:S05]  /*5ed0*/  @P6 BRA `(.L_x_170) ;  /* 0x0000000000c86947 */ /* 0x000fea0003800000 */
[----:B------:R-:W-:Y:S02]  /*5ee0*/  IMAD.SHL.U32 R15, R9, 0x80, RZ ;  /* 0x00000080090f7824 */ /* 0x000fe400078e00ff */
[----:B------:R-:W-:Y:S02]  /*5ef0*/  IMAD.SHL.U32 R18, R7, 0x80, RZ ;  /* 0x0000008007127824 */ /* 0x000fe400078e00ff */
[----:B------:R-:W-:Y:S02]  /*5f00*/  IMAD.MOV.U32 R20, RZ, RZ, RZ ;  /* 0x000000ffff147224 */ /* 0x000fe400078e00ff */
[----:B------:R-:W-:Y:S02]  /*5f10*/  IMAD.MOV.U32 R4, RZ, RZ, R10 ;  /* 0x000000ffff047224 */ /* 0x000fe400078e000a */
[----:B------:R-:W-:Y:S02]  /*5f20*/  IMAD.MOV.U32 R5, RZ, RZ, R0 ;  /* 0x000000ffff057224 */ /* 0x000fe400078e0000 */
[----:B------:R-:W-:-:S07]  /*5f30*/  IMAD.MOV.U32 R6, RZ, RZ, R12 ;  /* 0x000000ffff067224 */ /* 0x000fce00078e000c */
.L_x_174:
[----:B------:R-:W0:Y:S01]  /*5f40*/  S2R R14, SR_CgaCtaId ;  /* 0x00000000000e7919 */ /* 0x000e220000008800 */
[----:B------:R-:W-:Y:S01]  /*5f50*/  MOV R7, 0x400 ;  /* 0x0000040000077802 */ /* 0x000fe20000000f00 */
[----:B------:R-:W1:Y:S03]  /*5f60*/  @!P2 LDC R9, c[0x0][0x500] ;  /* 0x00014000ff09ab82 */ /* 0x000e660000000800 */
[----:B0-----:R-:W-:Y:S02]  /*5f70*/  LEA R21, R14, R7, 0x18 ;  /* 0x000000070e157211 */ /* 0x001fe400078ec0ff */
[----:B------:R-:W-:-:S03]  /*5f80*/  SHF.L.U32 R7, R5, 0x1f, RZ ;  /* 0x0000001f05077819 */ /* 0x000fc600000006ff */
[----:B------:R-:W-:-:S04]  /*5f90*/  IMAD R14, R6, 0x8, R21 ;  /* 0x00000008060e7824 */ /* 0x000fc800078e0215 */
[----:B------:R-:W0:Y:S02]  /*5fa0*/  SYNCS.PHASECHK.TRANS64.TRYWAIT P1, [R14+URZ+0x70], R7 ;  /* 0x000070070e0075a7 */ /* 0x000e24000802017f */
[----:B01----:R-:W-:Y:S05]  /*5fb0*/  @!P1 BRA `(.L_x_171) ;  /* 0x0000001000d09947 */ /* 0x003fea0003800000 */
.L_x_201:
[----:B0-----:R-:W-:Y:S01]  /*5fc0*/  PRMT R7, R11, 0x9910, RZ ;  /* 0x000099100b077816 */ /* 0x001fe200000000ff */
[----:B------:R0:W-:Y:S03]  /*5fd0*/  @!P2 SYNCS.ARRIVE.TRANS64 RZ, [R14+URZ], R9 ;  /* 0x000000090effa9a7 */ /* 0x0001e6000800003f */
[----:B------:R-:W-:-:S13]  /*5fe0*/  ISETP.NE.AND P1, PT, R7, 0x2, PT ;  /* 0x000000020700780c */ /* 0x000fda0003f25270 */
[----:B0-----:R-:W-:Y:S05]  /*5ff0*/  @P1 BRA `(.L_x_172) ;  /* 0x0000000000041947 */ /* 0x001fea0003800000 */
[----:B------:R-:W-:Y:S01]  /*6000*/  BPT.TRAP 0x1 ;  /* 0x000000040000795c */ /* 0x000fe20000300000 */
.L_x_172:
[----:B------:R-:W-:Y:S05]  /*6010*/  @P0 BRA `(.L_x_173) ;  /* 0x0000000000040947 */ /* 0x000fea0003800000 */
[----:B------:R-:W-:Y:S01]  /*6020*/  BPT.TRAP 0x1 ;  /* 0x000000040000795c */ /* 0x000fe20000300000 */
.L_x_173:
[----:B------:R-:W-:Y:S01]  /*6030*/  IMAD R21, R6, 0x2000, R21 ;  /* 0x0000200006157824 */ /* 0x000fe200078e0215 */
[----:B------:R-:W-:Y:S01]  /*6040*/  R2UR UR9, R14 ;  /* 0x000000000e0972ca */ /* 0x000fe200000e0000 */
[----:B------:R-:W-:Y:S01]  /*6050*/  VIADD R4, R4, 0xffffffff ;  /* 0xffffffff04047836 */ /* 0x000fe20000000000 */
[----:B------:R-:W-:Y:S01]  /*6060*/  UIADD3 UR4, UP0, UR22, 0xf0, URZ ;  /* 0x000000f016047890 */ /* 0x000fe2000ff1e03f */
[----:B------:R-:W-:Y:S01]  /*6070*/  R2UR UR11, R18 ;  /* 0x00000000120b72ca */ /* 0x000fe200000e0000 */
[----:B------:R-:W-:Y:S01]  /*6080*/  UIADD3 UR24, UP1, UR22, 0x1f0, URZ ;  /* 0x000001f016187890 */ /* 0x000fe2000ff3e03f */
[----:B------:R-:W-:Y:S01]  /*6090*/  R2UR UR8, R21 ;  /* 0x00000000150872ca */ /* 0x000fe200000e0000 */
[----:B------:R-:W-:Y:S01]  /*60a0*/  UIADD3.X UR5, URZ, UR23, URZ, UP0, !UPT ;  /* 0x000000173f057290 */ /* 0x000fe200087fe43f */
[----:B------:R-:W-:Y:S01]  /*60b0*/  R2UR UR10, R20 ;  /* 0x00000000140a72ca */ /* 0x000fe200000e0000 */
[----:B------:R-:W-:Y:S01]  /*60c0*/  VIADD R6, R6, 0x1 ;  /* 0x0000000106067836 */ /* 0x000fe20000000000 */
[----:B------:R-:W-:Y:S01]  /*60d0*/  R2UR UR12, R8 ;  /* 0x00000000080c72ca */ /* 0x000fe200000e0000 */
[----:B------:R-:W-:Y:S01]  /*60e0*/  UIADD3.X UR25, URZ, UR23, URZ, UP1, !UPT ;  /* 0x000000173f197290 */ /* 0x000fe20008ffe43f */
[----:B------:R-:W-:Y:S01]  /*60f0*/  R2UR UR19, R15 ;  /* 0x000000000f1372ca */ /* 0x000fe200000e0000 */
[----:B------:R-:W-:Y:S01]  /*6100*/  UMOV UR6, 0x0 ;  /* 0x0000000000067882 */ /* 0x000fe20000000000 */
[----:B------:R-:W-:Y:S01]  /*6110*/  ISETP.GT.AND P3, PT, R4, 0x1, PT ;  /* 0x000000010400780c */ /* 0x000fe20003f64270 */
[----:B------:R-:W-:Y:S01]  /*6120*/  UMOV UR7, 0x10000000 ;  /* 0x1000000000077882 */ /* 0x000fe20000000000 */
[----:B------:R-:W-:Y:S01]  /*6130*/  ISETP.NE.AND P1, PT, R6, 0xe, PT ;  /* 0x0000000e0600780c */ /* 0x000fe20003f25270 */
[----:B------:R-:W-:-:S02]  /*6140*/  VIADD R20, R20, 0x40 ;  /* 0x0000004014147836 */ /* 0x000fc40000000000 */
[----:B------:R-:W-:Y:S01]  /*6150*/  UIADD3 UR14, UR8, 0x200, URZ ;  /* 0x00000200080e7890 */ /* 0x000fe2000fffe03f */
[----:B------:R-:W-:Y:S01]  /*6160*/  SEL R14, RZ, 0x1, P1 ;  /* 0x00000001ff0e7807 */ /* 0x000fe20000800000 */
[----:B------:R-:W-:Y:S01]  /*6170*/  UIADD3 UR15, UR8, 0x1c200, URZ ;  /* 0x0001c200080f7890 */ /* 0x000fe2000fffe03f */
[----:B------:R-:W-:Y:S02]  /*6180*/  SEL R6, R6, RZ, P1 ;  /* 0x000000ff06067207 */ /* 0x000fe40000800000 */
[----:B------:R-:W-:Y:S02]  /*6190*/  LOP3.LUT R5, R5, R14, RZ, 0x3c, !PT ;  /* 0x0000000e05057212 */ /* 0x000fe400078e3cff */
[----:B------:R-:W-:Y:S02]  /*61a0*/  UMOV UR8, UR14 ;  /* 0x0000000e00087c82 */ /* 0x000fe40008000000 */
[----:B------:R0:W-:Y:S02]  /*61b0*/  UTMALDG.3D [UR8], [UR4], desc[UR6] ;  /* 0x00000608040075b4 */ /* 0x0001e40008011000 */
[----:B0-----:R-:W-:Y:S01]  /*61c0*/  UMOV UR8, UR15 ;  /* 0x0000000f00087c82 */ /* 0x001fe20008000000 */
[----:B------:R-:W-:-:S02]  /*61d0*/  UMOV UR11, UR19 ;  /* 0x00000013000b7c82 */ /* 0x000fc40008000000 */
[----:B------:R0:W-:Y:S02]  /*61e0*/  UTMALDG.3D [UR8], [UR24], desc[UR6] ;  /* 0x00000608180075b4 */ /* 0x0001e40008011000 */
[----:B0-----:R-:W-:Y:S05]  /*61f0*/  @P3 BRA `(.L_x_174) ;  /* 0xfffffffc00503947 */ /* 0x001fea000383ffff */
.L_x_170:
[----:B------:R-:W-:Y:S05]  /*6200*/  BSYNC B1 ;  /* 0x0000000000017941 */ /* 0x000fea0003800000 */
.L_x_169:
[----:B------:R-:W-:Y:S01]  /*6210*/  LOP3.LUT P3, RZ, R13, 0xff, RZ, 0xc0, !PT ;  /* 0x000000ff0dff7812 */ /* 0x000fe2000786c0ff */
[----:B------:R-:W-:Y:S01]  /*6220*/  IMAD.IADD R12, R3, 0x1, R12 ;  /* 0x00000001030c7824 */ /* 0x000fe200078e020c */
[----:B------:R-:W-:Y:S01]  /*6230*/  IADD3 R16, P4, R16, UR20, RZ ;  /* 0x0000001410107c10 */ /* 0x000fe2000ff9e0ff */
[----:B------:R-:W-:Y:S01]  /*6240*/  ULDC.64 UR4, c[0x0][0x650] ;  /* 0x0001940000047ab9 */ /* 0x000fe20000000a00 */
[----:B------:R-:W-:Y:S01]  /*6250*/  BSSY B1, `(.L_x_175) ;  /* 0x000006b000017945 */ /* 0x000fe20003800000 */
[----:B------:R-:W-:Y:S01]  /*6260*/  IMAD.MOV.U32 R9, RZ, RZ, -0x1 ;  /* 0xffffffffff097424 */ /* 0x000fe200078e00ff */
[----:B------:R-:W-:Y:S01]  /*6270*/  SHF.R.U32.HI R4, RZ, 0x1, R12 ;  /* 0x00000001ff047819 */ /* 0x000fe2000001160c */
[----:B------:R-:W-:Y:S01]  /*6280*/  IMAD.MOV.U32 R8, RZ, RZ, -0x1 ;  /* 0xffffffffff087424 */ /* 0x000fe200078e00ff */
[----:B------:R-:W-:Y:S02]  /*6290*/  ISETP.GT.U32.AND P1, PT, R12, 0xd, PT ;  /* 0x0000000d0c00780c */ /* 0x000fe40003f24070 */
[----:B------:R-:W-:-:S02]  /*62a0*/  IADD3.X R17, R17, UR13, RZ, P4, !PT ;  /* 0x0000000d11117c10 */ /* 0x000fc4000a7fe4ff */
[----:B------:R-:W-:Y:S01]  /*62b0*/  ISETP.LT.U32.AND P1, PT, R3, 0xe, P1 ;  /* 0x0000000e0300780c */ /* 0x000fe20000f21070 */
[----:B------:R-:W0:Y:S01]  /*62c0*/  @P3 S2R R6, SR_CgaCtaId ;  /* 0x0000000000063919 */ /* 0x000e220000008800 */
[----:B------:R-:W-:Y:S02]  /*62d0*/  @P3 MOV R5, 0x400 ;  /* 0x0000040000053802 */ /* 0x000fe40000000f00 */
[----:B------:R-:W-:Y:S02]  /*62e0*/  PRMT R13, RZ, 0x7610, R13 ;  /* 0x00007610ff0d7816 */ /* 0x000fe4000000000d */
[----:B0-----:R-:W-:Y:S01]  /*62f0*/  @P3 LEA R6, R6, R5, 0x18 ;  /* 0x0000000506063211 */ /* 0x001fe200078ec0ff */
[----:B------:R-:W-:-:S03]  /*6300*/  IMAD.WIDE.U32 R4, R4, -0x6db6db6d, RZ ;  /* 0x9249249304047825 */ /* 0x000fc600078e00ff */
[----:B------:R0:W-:Y:S01]  /*6310*/  @P3 SYNCS.ARRIVE.TRANS64.A1T0 RZ, [R6+URZ+0xf8], RZ ;  /* 0x0000f8ff06ff39a7 */ /* 0x0001e2000810003f */
[----:B------:R-:W-:Y:S02]  /*6320*/  ISETP.GE.U32.AND P3, PT, R3, 0xe, PT ;  /* 0x0000000e0300780c */ /* 0x000fe40003f66070 */
[----:B------:R-:W-:Y:S02]  /*6330*/  SHF.R.U32.HI R7, RZ, 0x2, R5 ;  /* 0x00000002ff077819 */ /* 0x000fe40000011605 */
[----:B------:R-:W-:Y:S02]  /*6340*/  SEL R5, RZ, 0x1, !P1 ;  /* 0x00000001ff057807 */ /* 0x000fe40004800000 */
[----:B------:R-:W-:Y:S01]  /*6350*/  ISETP.GE.U32.AND P1, PT, R16, UR4, PT ;  /* 0x0000000410007c0c */ /* 0x000fe2000bf26070 */
[----:B------:R-:W-:Y:S01]  /*6360*/  IMAD R12, R7, -0xe, R12 ;  /* 0xfffffff2070c7824 */ /* 0x000fe200078e020c */
[----:B------:R-:W-:Y:S02]  /*6370*/  LOP3.LUT R0, R0, R5, RZ, 0x3c, !PT ;  /* 0x0000000500007212 */ /* 0x000fe400078e3cff */
[----:B------:R-:W-:-:S02]  /*6380*/  ISETP.GE.U32.AND.EX P1, PT, R17, UR5, PT, P1 ;  /* 0x0000000511007c0c */ /* 0x000fc4000bf26110 */
[----:B------:R-:W-:Y:S02]  /*6390*/  PRMT R4, RZ, 0x7610, R4 ;  /* 0x00007610ff047816 */ /* 0x000fe40000000004 */
[----:B------:R-:W-:Y:S01]  /*63a0*/  @P3 LOP3.LUT R0, R0, 0x1, R7, 0x78, !PT ;  /* 0x0000000100003812 */ /* 0x000fe200078e7807 */
[----:B------:R-:W-:-:S08]  /*63b0*/  IMAD.MOV.U32 R7, RZ, RZ, -0x1 ;  /* 0xffffffffff077424 */ /* 0x000fd000078e00ff */
[----:B0-----:R-:W-:Y:S05]  /*63c0*/  @P1 BRA `(.L_x_176) ;  /* 0x00000004004c1947 */ /* 0x001fea0003800000 */
[----:B------:R-:W-:Y:S01]  /*63d0*/  ULDC.64 UR4, c[0x0][0x628] ;  /* 0x00018a0000047ab9 */ /* 0x000fe20000000a00 */
[----:B------:R-:W0:Y:S01]  /*63e0*/  S2R R15, SR_CTAID.X ;  /* 0x00000000000f7919 */ /* 0x000e220000002500 */
[----:B------:R-:W-:Y:S01]  /*63f0*/  ISETP.NE.U32.AND P1, PT, RZ, UR4, PT ;  /* 0x00000004ff007c0c */ /* 0x000fe2000bf25070 */
[----:B------:R-:W-:Y:S01]  /*6400*/  ULDC UR7, c[0x0][0x630] ;  /* 0x00018c0000077ab9 */ /* 0x000fe20000000800 */
[----:B------:R-:W-:Y:S01]  /*6410*/  IMAD.MOV.U32 R4, RZ, RZ, R16 ;  /* 0x000000ffff047224 */ /* 0x000fe200078e0010 */
[----:B------:R-:W1:Y:S01]  /*6420*/  S2R R14, SR_CTAID.Y ;  /* 0x00000000000e7919 */ /* 0x000e620000002600 */
[----:B------:R-:W-:Y:S01]  /*6430*/  ISETP.NE.AND.EX P1, PT, RZ, UR5, PT, P1 ;  /* 0x00000005ff007c0c */ /* 0x000fe2000bf25310 */
[----:B------:R-:W-:-:S12]  /*6440*/  IMAD.MOV.U32 R5, RZ, RZ, R17 ;  /* 0x000000ffff057224 */ /* 0x000fd800078e0011 */
[----:B------:R-:W-:Y:S05]  /*6450*/  @!P1 BRA `(.L_x_177) ;  /* 0x0000000000289947 */ /* 0x000fea0003800000 */
[----:B------:R-:W-:Y:S02]  /*6460*/  ULDC UR6, c[0x0][0x634] ;  /* 0x00018d0000067ab9 */ /* 0x000fe40000000800 */
[----:B------:R-:W-:-:S05]  /*6470*/  IADD3 R9, P1, R16, UR6, RZ ;  /* 0x0000000610097c10 */ /* 0x000fca000ff3e0ff */
[----:B------:R-:W-:-:S04]  /*6480*/  IMAD.X R21, RZ, RZ, R17, P1 ;  /* 0x000000ffff157224 */ /* 0x000fc800008e0611 */
[----:B------:R-:W-:-:S04]  /*6490*/  IMAD.WIDE.U32 R6, R21, UR4, RZ ;  /* 0x0000000415067c25 */ /* 0x000fc8000f8e00ff */
[----:B------:R-:W-:-:S04]  /*64a0*/  IMAD.WIDE.U32 R6, P1, R9, UR5, R6 ;  /* 0x0000000509067c25 */ /* 0x000fc8000f820006 */
[----:B------:R-:W-:-:S04]  /*64b0*/  IMAD.WIDE.U32 R8, R9, UR4, RZ ;  /* 0x0000000409087c25 */ /* 0x000fc8000f8e00ff */
[----:B------:R-:W-:Y:S01]  /*64c0*/  IMAD.X R5, RZ, RZ, RZ, P1 ;  /* 0x000000ffff057224 */ /* 0x000fe200008e06ff */
[----:B------:R-:W-:Y:S01]  /*64d0*/  IADD3 RZ, P1, R9, R6, RZ ;  /* 0x0000000609ff7210 */ /* 0x000fe20007f3e0ff */
[----:B------:R-:W-:-:S04]  /*64e0*/  IMAD.MOV.U32 R4, RZ, RZ, R7 ;  /* 0x000000ffff047224 */ /* 0x000fc800078e0007 */
[----:B------:R-:W-:-:S08]  /*64f0*/  IMAD.WIDE.U32.X R4, R21, UR5, R4, P1 ;  /* 0x0000000515047c25 */ /* 0x000fd000088e0404 */
.L_x_177:
[--C-:B------:R-:W-:Y:S01]  /*6500*/  SHF.R.U64 R8, R4, UR7, R5.reuse ;  /* 0x0000000704087c19 */ /* 0x100fe20008001205 */
[----:B------:R-:W-:Y:S01]  /*6510*/  ULDC.64 UR4, c[0x0][0x620] ;  /* 0x0001880000047ab9 */ /* 0x000fe20000000a00 */
[----:B------:R-:W-:Y:S01]  /*6520*/  SHF.R.U32.HI R4, RZ, UR7, R5 ;  /* 0x00000007ff047c19 */ /* 0x000fe20008011605 */
[----:B------:R-:W2:Y:S01]  /*6530*/  LDC R24, c[0x0][0x144] ;  /* 0x00005100ff187b82 */ /* 0x000ea20000000800 */
[----:B------:R-:W-:Y:S01]  /*6540*/  IADD3 R7, P1, RZ, -R8, RZ ;  /* 0x80000008ff077210 */ /* 0x000fe20007f3e0ff */
[----:B------:R-:W-:Y:S01]  /*6550*/  ULDC.64 UR8, c[0x0][0x640] ;  /* 0x0001900000087ab9 */ /* 0x000fe20000000a00 */
[----:B0-----:R-:W-:Y:S01]  /*6560*/  I2FP.F32.U32 R9, R15 ;  /* 0x0000000f00097245 */ /* 0x001fe20000201000 */
[----:B------:R-:W-:Y:S02]  /*6570*/  ULDC UR6, c[0x0][0x608] ;  /* 0x0001820000067ab9 */ /* 0x000fe40000000800 */
[----:B------:R-:W-:Y:S01]  /*6580*/  IMAD.X R4, RZ, RZ, ~R4, P1 ;  /* 0x000000ffff047224 */ /* 0x000fe200008e0e04 */
[----:B------:R-:W-:Y:S01]  /*6590*/  ISETP.NE.U32.AND P1, PT, RZ, UR8, PT ;  /* 0x00000008ff007c0c */ /* 0x000fe2000bf25070 */
[----:B------:R-:W0:Y:S02]  /*65a0*/  LDC R21, c[0x0][0x148] ;  /* 0x00005200ff157b82 */ /* 0x000e240000000800 */
[----:B------:R-:W-:Y:S01]  /*65b0*/  IMAD R6, R4, UR4, RZ ;  /* 0x0000000404067c24 */ /* 0x000fe2000f8e02ff */
[----:B------:R-:W-:Y:S01]  /*65c0*/  ISETP.NE.AND.EX P1, PT, RZ, UR9, PT, P1 ;  /* 0x00000009ff007c0c */ /* 0x000fe2000bf25310 */
[----:B------:R-:W-:Y:S01]  /*65d0*/  IMAD.WIDE.U32 R4, R7, UR4, R16 ;  /* 0x0000000407047c25 */ /* 0x000fe2000f8e0010 */
[----:B------:R-:W-:-:S03]  /*65e0*/  ULDC UR4, c[0x0][0x150] ;  /* 0x0000540000047ab9 */ /* 0x000fc60000000800 */
[----:B------:R-:W-:Y:S02]  /*65f0*/  IMAD R7, R7, UR5, R6 ;  /* 0x0000000507077c24 */ /* 0x000fe4000f8e0206 */
[----:B------:R-:W-:Y:S01]  /*6600*/  FMUL R6, R9, UR4 ;  /* 0x0000000409067c20 */ /* 0x000fe20008400000 */
[----:B------:R-:W-:Y:S01]  /*6610*/  ULDC UR4, c[0x0][0x618] ;  /* 0x0001860000047ab9 */ /* 0x000fe20000000800 */
[----:B------:R-:W-:Y:S01]  /*6620*/  ULDC UR5, c[0x0][0x154] ;  /* 0x0000550000057ab9 */ /* 0x000fe20000000800 */
[----:B------:R-:W-:-:S03]  /*6630*/  IMAD.IADD R5, R5, 0x1, R7 ;  /* 0x0000000105057824 */ /* 0x000fc600078e0207 */
[----:B------:R-:W3:Y:S02]  /*6640*/  F2I.U32.TRUNC.NTZ R6, R6 ;  /* 0x0000000600067305 */ /* 0x000ee4000020f000 */
[----:B------:R-:W-:Y:S02]  /*6650*/  SHF.R.U64 R9, R4, UR4, R5 ;  /* 0x0000000404097c19 */ /* 0x000fe40008001205 */
[----:B-1----:R-:W-:-:S05]  /*6660*/  I2FP.F32.U32 R4, R14 ;  /* 0x0000000e00047245 */ /* 0x002fca0000201000 */
[----:B------:R-:W-:Y:S01]  /*6670*/  FMUL R22, R4, UR5 ;  /* 0x0000000504167c20 */ /* 0x000fe20008400000 */
[----:B------:R-:W-:Y:S01]  /*6680*/  SHF.R.U32.HI R4, RZ, UR4, R5 ;  /* 0x00000004ff047c19 */ /* 0x000fe20008011605 */
[----:B------:R-:W-:-:S03]  /*6690*/  ULDC UR4, c[0x0][0x658] ;  /* 0x0001960000047ab9 */ /* 0x000fc60000000800 */
[--C-:B------:R-:W-:Y:S01]  /*66a0*/  SHF.R.U64 R20, R9, UR6, R4.reuse ;  /* 0x0000000609147c19 */ /* 0x100fe20008001204 */
[----:B------:R-:W1:Y:S01]  /*66b0*/  F2I.U32.TRUNC.NTZ R22, R22 ;  /* 0x0000001600167305 */ /* 0x000e62000020f000 */
[----:B------:R-:W-:Y:S01]  /*66c0*/  SHF.R.U32.HI R5, RZ, UR6, R4 ;  /* 0x00000006ff057c19 */ /* 0x000fe20008011604 */
[----:B---3--:R-:W-:-:S03]  /*66d0*/  IMAD.MOV R6, RZ, RZ, -R6 ;  /* 0x000000ffff067224 */ /* 0x008fc600078e0a06 */
[----:B------:R-:W-:Y:S01]  /*66e0*/  SHF.R.U64 R18, R20, UR4, R5 ;  /* 0x0000000414127c19 */ /* 0x000fe20008001205 */
[----:B--2---:R-:W-:Y:S01]  /*66f0*/  IMAD R15, R24, R6, R15 ;  /* 0x00000006180f7224 */ /* 0x004fe200078e020f */
[----:B------:R-:W-:-:S03]  /*6700*/  SHF.R.U32.HI R23, RZ, UR4, R5 ;  /* 0x00000004ff177c19 */ /* 0x000fc60008011605 */
[----:B------:R-:W-:Y:S02]  /*6710*/  IMAD.MOV.U32 R4, RZ, RZ, R18 ;  /* 0x000000ffff047224 */ /* 0x000fe400078e0012 */
[----:B------:R-:W-:Y:S01]  /*6720*/  IMAD.MOV.U32 R5, RZ, RZ, R23 ;  /* 0x000000ffff057224 */ /* 0x000fe200078e0017 */
[----:B-1----:R-:W-:Y:S06]  /*6730*/  @!P1 BRA `(.L_x_178) ;  /* 0x0000000000289947 */ /* 0x002fec0003800000 */
[----:B------:R-:W-:Y:S02]  /*6740*/  ULDC UR4, c[0x0][0x64c] ;  /* 0x0001930000047ab9 */ /* 0x000fe40000000800 */
[----:B------:R-:W-:-:S05]  /*6750*/  IADD3 R5, P1, R18, UR4, RZ ;  /* 0x0000000412057c10 */ /* 0x000fca000ff3e0ff */
[----:B------:R-:W-:-:S04]  /*6760*/  IMAD.X R23, RZ, RZ, R23, P1 ;  /* 0x000000ffff177224 */ /* 0x000fc800008e0617 */
[----:B------:R-:W-:-:S04]  /*6770*/  IMAD.WIDE.U32 R6, R23, UR8, RZ ;  /* 0x0000000817067c25 */ /* 0x000fc8000f8e00ff */
[----:B------:R-:W-:-:S04]  /*6780*/  IMAD.WIDE.U32 R6, P1, R5, UR9, R6 ;  /* 0x0000000905067c25 */ /* 0x000fc8000f820006 */
[----:B------:R-:W-:-:S04]  /*6790*/  IMAD.WIDE.U32 R4, R5, UR8, RZ ;  /* 0x0000000805047c25 */ /* 0x000fc8000f8e00ff */
[----:B------:R-:W-:Y:S01]  /*67a0*/  IMAD.MOV.U32 R4, RZ, RZ, R7 ;  /* 0x000000ffff047224 */ /* 0x000fe200078e0007 */
[----:B------:R-:W-:Y:S01]  /*67b0*/  IADD3 RZ, P3, R5, R6, RZ ;  /* 0x0000000605ff7210 */ /* 0x000fe20007f7e0ff */
[----:B------:R-:W-:-:S04]  /*67c0*/  IMAD.X R5, RZ, RZ, RZ, P1 ;  /* 0x000000ffff057224 */ /* 0x000fc800008e06ff */
[----:B------:R-:W-:-:S08]  /*67d0*/  IMAD.WIDE.U32.X R4, R23, UR9, R4, P3 ;  /* 0x0000000917047c25 */ /* 0x000fd000098e0404 */
.L_x_178:
[----:B------:R-:W-:Y:S01]  /*67e0*/  ISETP.NE.AND P1, PT, R2, 0x1, PT ;  /* 0x000000010200780c */ /* 0x000fe20003f25270 */
[----:B------:R-:W-:Y:S01]  /*67f0*/  ULDC UR4, c[0x0][0x648] ;  /* 0x0001920000047ab9 */ /* 0x000fe20000000800 */
[----:B------:R-:W-:Y:S01]  /*6800*/  LOP3.LUT R20, R20, UR17, RZ, 0xc0, !PT ;  /* 0x0000001114147c12 */ /* 0x000fe2000f8ec0ff */
[----:B------:R-:W-:Y:S01]  /*6810*/  IMAD.MOV R22, RZ, RZ, -R22 ;  /* 0x000000ffff167224 */ /* 0x000fe200078e0a16 */
[----:B------:R-:W-:Y:S01]  /*6820*/  SHF.R.U64 R5, R4, UR4, R5 ;  /* 0x0000000404057c19 */ /* 0x000fe20008001205 */
[----:B------:R-:W-:Y:S01]  /*6830*/  ULDC UR4, c[0x0][0x638] ;  /* 0x00018e0000047ab9 */ /* 0x000fe20000000800 */
[----:B------:R-:W-:Y:S01]  /*6840*/  LOP3.LUT R9, R9, UR16, RZ, 0xc0, !PT ;  /* 0x0000001009097c12 */ /* 0x000fe2000f8ec0ff */
[----:B------:R-:W-:Y:S01]  /*6850*/  ULDC UR5, c[0x0][0x610] ;  /* 0x0001840000057ab9 */ /* 0x000fe20000000800 */
[----:B------:R-:W-:Y:S02]  /*6860*/  IMAD.MOV.U32 R4, RZ, RZ, 0x1 ;  /* 0x00000001ff047424 */ /* 0x000fe400078e00ff */
[----:B------:R-:W-:-:S02]  /*6870*/  IMAD.MOV R7, RZ, RZ, -R5 ;  /* 0x000000ffff077224 */ /* 0x000fc400078e0a05 */
[----:B------:R-:W-:Y:S02]  /*6880*/  IMAD R20, R5, UR18, R20 ;  /* 0x0000001205147c24 */ /* 0x000fe4000f8e0214 */
[----:B0-----:R-:W-:Y:S02]  /*6890*/  @P1 IMAD R15, R21, R22, R14 ;  /* 0x00000016150f1224 */ /* 0x001fe400078e020e */
[----:B------:R-:W-:Y:S01]  /*68a0*/  IMAD R18, R7, UR4, R18 ;  /* 0x0000000407127c24 */ /* 0x000fe2000f8e0212 */
[----:B------:R-:W-:Y:S01]  /*68b0*/  ULDC UR4, c[0x0][0x600] ;  /* 0x0001800000047ab9 */ /* 0x000fe20000000800 */
[----:B------:R-:W-:Y:S02]  /*68c0*/  IMAD R15, R20, UR5, R15 ;  /* 0x00000005140f7c24 */ /* 0x000fe4000f8e020f */
[----:B------:R-:W-:-:S05]  /*68d0*/  IMAD R18, R18, UR4, R9 ;  /* 0x0000000412127c24 */ /* 0x000fca000f8e0209 */
[----:B------:R-:W-:Y:S02]  /*68e0*/  SEL R9, R18, R15, !P1 ;  /* 0x0000000f12097207 */ /* 0x000fe40004800000 */
[----:B------:R-:W-:-:S07]  /*68f0*/  SEL R7, R15, R18, !P1 ;  /* 0x000000120f077207 */ /* 0x000fce0004800000 */
.L_x_176:
[----:B------:R-:W-:Y:S05]  /*6900*/  BSYNC B1 ;  /* 0x0000000000017941 */ /* 0x000fea0003800000 */
.L_x_175:
[----:B------:R-:W-:-:S13]  /*6910*/  LOP3.LUT P1, RZ, R4, 0xff, RZ, 0xc0, !PT ;  /* 0x000000ff04ff7812 */ /* 0x000fda000782c0ff */
[----:B------:R-:W-:Y:S05]  /*6920*/  @P1 BRA `(.L_x_179) ;  /* 0xfffffff400501947 */ /* 0x000fea000383ffff */
[----:B------:R-:W-:Y:S05]  /*6930*/  BSYNC B0 ;  /* 0x0000000000007941 */ /* 0x000fea0003800000 */
.L_x_167:
[----:B------:R-:W-:-:S03]  /*6940*/  UMOV UR4, 0xffffffff ;  /* 0xffffffff00047882 */ /* 0x000fc60000000000 */
[----:B------:R-:W-:Y:S05]  /*6950*/  BRA.DIV UR4, `(.L_x_180) ;  /* 0x0000000a047c7947 */ /* 0x000fea000b800000 */
[----:B------:R-:W-:-:S13]  /*6960*/  ELECT P6, URZ, PT ;  /* 0x00000000003f782f */ /* 0x000fda00038c0000 */
.L_x_204:
[----:B------:R-:W-:Y:S04]  /*6970*/  BSSY B0, `(.L_x_181) ;  /* 0x0000085000007945 */ /* 0x000fe80003800000 */
[----:B------:R-:W-:Y:S05]  /*6980*/  @!P6 BRA `(.L_x_182) ;  /* 0x00000008000ce947 */ /* 0x000fea0003800000 */
[----:B------:R-:W-:-:S04]  /*6990*/  LOP3.LUT R19, R19, 0x2, RZ, 0xfc, !PT ;  /* 0x0000000213137812 */ /* 0x000fc800078efcff */
[----:B------:R-:W-:-:S13]  /*69a0*/  ISETP.NE.AND P0, PT, R19, 0x3, PT ;  /* 0x000000031300780c */ /* 0x000fda0003f05270 */
[----:B------:R-:W-:Y:S05]  /*69b0*/  @!P0 BRA `(.L_x_183) ;  /* 0x0000000000048947 */ /* 0x000fea0003800000 */
[----:B------:R-:W-:Y:S01]  /*69c0*/  BPT.TRAP 0x1 ;  /* 0x000000040000795c */ /* 0x000fe20000300000 */
.L_x_183:
[----:B------:R-:W0:Y:S01]  /*69d0*/  S2R R3, SR_CgaCtaId ;  /* 0x0000000000037919 */ /* 0x000e220000008800 */
[----:B------:R-:W-:-:S04]  /*69e0*/  MOV R2, 0x400 ;  /* 0x0000040000027802 */ /* 0x000fc80000000f00 */
[----:B0-----:R-:W-:Y:S02]  /*69f0*/  LEA R3, R3, R2, 0x18 ;  /* 0x0000000203037211 */ /* 0x001fe400078ec0ff */
[----:B------:R-:W-:-:S03]  /*6a00*/  SHF.L.U32 R2, R0, 0x1f, RZ ;  /* 0x0000001f00027819 */ /* 0x000fc600000006ff */
[----:B------:R-:W-:-:S04]  /*6a10*/  VIADD R3, R3, 0x70 ;  /* 0x0000007003037836 */ /* 0x000fc80000000000 */
[C---:B------:R-:W-:Y:S02]  /*6a20*/  IMAD R7, R12.reuse, 0x8, R3 ;  /* 0x000000080c077824 */ /* 0x040fe400078e0203 */
[----:B------:R-:W-:Y:S02]  /*6a30*/  VIADD R12, R12, 0x1 ;  /* 0x000000010c0c7836 */ /* 0x000fe40000000000 */
[----:B------:R-:W0:Y:S03]  /*6a40*/  SYNCS.PHASECHK.TRANS64.TRYWAIT P0, [R7+URZ], R2 ;  /* 0x00000002070075a7 */ /* 0x000e26000800017f */
[----:B------:R-:W-:-:S04]  /*6a50*/  ISETP.NE.AND P1, PT, R12, 0xe, PT ;  /* 0x0000000e0c00780c */ /* 0x000fc80003f25270 */
[----:B------:R-:W-:Y:S02]  /*6a60*/  SEL R5, RZ, 0x1, P1 ;  /* 0x00000001ff057807 */ /* 0x000fe40000800000 */
[----:B------:R-:W-:Y:S02]  /*6a70*/  SEL R12, R12, RZ, P1 ;  /* 0x000000ff0c0c7207 */ /* 0x000fe40000800000 */
[----:B------:R-:W-:-:S03]  /*6a80*/  LOP3.LUT R5, R0, R5, RZ, 0x3c, !PT ;  /* 0x0000000500057212 */ /* 0x000fc600078e3cff */
[----:B------:R-:W-:Y:S01]  /*6a90*/  IMAD R9, R12, 0x8, R3 ;  /* 0x000000080c097824 */ /* 0x000fe200078e0203 */
[----:B------:R-:W-:Y:S01]  /*6aa0*/  SHF.L.U32 R4, R5, 0x1f, RZ ;  /* 0x0000001f05047819 */ /* 0x000fe200000006ff */
[----:B0-----:R-:W-:Y:S06]  /*6ab0*/  @!P0 BRA `(.L_x_184) ;  /* 0x0000000800448947 */ /* 0x001fec0003800000 */
.L_x_205:
[----:B------:R-:W1:Y:S01]  /*6ac0*/  SYNCS.PHASECHK.TRANS64.TRYWAIT P0, [R9+URZ], R4 ;  /* 0x00000004090075a7 */ /* 0x000e62000800017f */
[----:B------:R-:W-:-:S05]  /*6ad0*/  VIADD R0, R12, 0x1 ;  /* 0x000000010c007836 */ /* 0x000fca0000000000 */
[----:B------:R-:W-:-:S04]  /*6ae0*/  ISETP.NE.AND P1, PT, R0, 0xe, PT ;  /* 0x0000000e0000780c */ /* 0x000fc80003f25270 */
[----:B0-----:R-:W-:Y:S02]  /*6af0*/  SEL R2, RZ, 0x1, P1 ;  /* 0x00000001ff027807 */ /* 0x001fe40000800000 */
[----:B------:R-:W-:Y:S02]  /*6b00*/  SEL R0, R0, RZ, P1 ;  /* 0x000000ff00007207 */ /* 0x000fe40000800000 */
[----:B------:R-:W-:-:S03]  /*6b10*/  LOP3.LUT R7, R5, R2, RZ, 0x3c, !PT ;  /* 0x0000000205077212 */ /* 0x000fc600078e3cff */
[----:B------:R-:W-:Y:S01]  /*6b20*/  IMAD R6, R0, 0x8, R3 ;  /* 0x0000000800067824 */ /* 0x000fe200078e0203 */
[----:B------:R-:W-:Y:S01]  /*6b30*/  SHF.L.U32 R5, R7, 0x1f, RZ ;  /* 0x0000001f07057819 */ /* 0x000fe200000006ff */
[----:B-1----:R-:W-:Y:S06]  /*6b40*/  @!P0 BRA `(.L_x_185) ;  /* 0x0000000800348947 */ /* 0x002fec0003800000 */
.L_x_206:
[----:B------:R-:W1:Y:S01]  /*6b50*/  SYNCS.PHASECHK.TRANS64.TRYWAIT P0, [R6+URZ], R5 ;  /* 0x00000005060075a7 */ /* 0x000e62000800017f */
[----:B------:R-:W-:-:S05]  /*6b60*/  VIADD R0, R0, 0x1 ;  /* 0x0000000100007836 */ /* 0x000fca0000000000 */
[----:B------:R-:W-:-:S04]  /*6b70*/  ISETP.NE.AND P1, PT, R0, 0xe, PT ;  /* 0x0000000e0000780c */ /* 0x000fc80003f25270 */
[----:B------:R-:W-:Y:S02]  /*6b80*/  SEL R2, RZ, 0x1, P1 ;  /* 0x00000001ff027807 */ /* 0x000fe40000800000 */
[----:B------:R-:W-:Y:S02]  /*6b90*/  SEL R0, R0, RZ, P1 ;  /* 0x000000ff00007207 */ /* 0x000fe40000800000 */
[----:B------:R-:W-:-:S03]  /*6ba0*/  LOP3.LUT R7, R7, R2, RZ, 0x3c, !PT ;  /* 0x0000000207077212 */ /* 0x000fc600078e3cff */
[----:B0-----:R-:W-:Y:S01]  /*6bb0*/  IMAD R9, R0, 0x8, R3 ;  /* 0x0000000800097824 */ /* 0x001fe200078e0203 */
[----:B------:R-:W-:Y:S01]  /*6bc0*/  SHF.L.U32 R4, R7, 0x1f, RZ ;  /* 0x0000001f07047819 */ /* 0x000fe200000006ff */
[----:B-1----:R-:W-:Y:S06]  /*6bd0*/  @!P0 BRA `(.L_x_186) ;  /* 0x0000000800248947 */ /* 0x002fec0003800000 */
.L_x_207:
        /* <DEDUP_REMOVED lines=9> */
.L_x_208:
        /* <DEDUP_REMOVED lines=9> */
.L_x_209:
        /* <DEDUP_REMOVED lines=9> */
.L_x_210:
        /* <DEDUP_REMOVED lines=9> */
.L_x_211:
        /* <DEDUP_REMOVED lines=9> */
.L_x_212:
        /* <DEDUP_REMOVED lines=9> */
.L_x_213:
        /* <DEDUP_REMOVED lines=9> */
.L_x_214:
        /* <DEDUP_REMOVED lines=9> */
.L_x_215:
        /* <DEDUP_REMOVED lines=9> */
.L_x_216:
[----:B------:R-:W1:Y:S01]  /*70f0*/  SYNCS.PHASECHK.TRANS64.TRYWAIT P0, [R6+URZ], R5 ;  /* 0x00000005060075a7 */ /* 0x000e62000800017f */
[----:B------:R-:W-:-:S05]  /*7100*/  VIADD R0, R0, 0x1 ;  /* 0x0000000100007836 */ /* 0x000fca0000000000 */
[----:B------:R-:W-:-:S04]  /*7110*/  ISETP.NE.AND P1, PT, R0, 0xe, PT ;  /* 0x0000000e0000780c */ /* 0x000fc80003f25270 */
[----:B------:R-:W-:Y:S02]  /*7120*/  SEL R2, RZ, 0x1, P1 ;  /* 0x00000001ff027807 */ /* 0x000fe40000800000 */
[----:B------:R-:W-:Y:S02]  /*7130*/  SEL R0, R0, RZ, P1 ;  /* 0x000000ff00007207 */ /* 0x000fe40000800000 */
[----:B------:R-:W-:Y:S01]  /*7140*/  LOP3.LUT R2, R7, R2, RZ, 0x3c, !PT ;  /* 0x0000000207027212 */ /* 0x000fe200078e3cff */
[----:B-1----:R-:W-:Y:S06]  /*7150*/  @!P0 BRA `(.L_x_196) ;  /* 0x00000004008c8947 */ /* 0x002fec0003800000 */
.L_x_217:
[----:B------:R-:W-:Y:S01]  /*7160*/  IMAD R3, R0, 0x8, R3 ;  /* 0x0000000800037824 */ /* 0x000fe200078e0203 */
[----:B------:R-:W-:-:S07]  /*7170*/  SHF.L.U32 R0, R2, 0x1f, RZ ;  /* 0x0000001f02007819 */ /* 0x000fce00000006ff */
.L_x_197:
[----:B--2---:R2:W3:Y:S02]  /*7180*/  SYNCS.PHASECHK.TRANS64.TRYWAIT P0, [R3+URZ], R0 ;  /* 0x00000000030075a7 */ /* 0x0044e4000800017f */
[----:B---3--:R-:W-:Y:S05]  /*7190*/  @!P0 NANOSLEEP.SYNCS 0x989680 ;  /* 0x009896800000895d */ /* 0x008fea0003900000 */
[----:B------:R-:W3:Y:S02]  /*71a0*/  @!P0 SYNCS.PHASECHK.TRANS64 P0, [R3+URZ], R0 ;  /* 0x00000000030085a7 */ /* 0x000ee4000800007f */
[----:B---3--:R-:W-:Y:S05]  /*71b0*/  @!P0 BRA `(.L_x_197) ;  /* 0xfffffffc00f08947 */ /* 0x008fea000383ffff */
.L_x_182:
[----:B------:R-:W-:Y:S05]  /*71c0*/  BSYNC B0 ;  /* 0x0000000000007941 */ /* 0x000fea0003800000 */
.L_x_181:
[----:B------:R-:W-:Y:S05]  /*71d0*/  EXIT ;  /* 0x000000000000794d */ /* 0x000fea0003800000 */
.L_x_18:
[----:B---3--:R3:W4:Y:S02]  /*71e0*/  SYNCS.PHASECHK.TRANS64.TRYWAIT P1, [R3+URZ], R0 ;  /* 0x00000000030075a7 */ /* 0x008724000802017f */
[----:B----4-:R-:W-:Y:S05]  /*71f0*/  @!P1 NANOSLEEP.SYNCS 0x989680 ;  /* 0x009896800000995d */ /* 0x010fea0003900000 */
[----:B------:R-:W4:Y:S02]  /*7200*/  @!P1 SYNCS.PHASECHK.TRANS64 P1, [R3+URZ], R0 ;  /* 0x00000000030095a7 */ /* 0x000f24000802007f */
[----:B----4-:R-:W-:Y:S05]  /*7210*/  @!P1 BRA `(.L_x_18) ;  /* 0xfffffffc00f09947 */ /* 0x010fea000383ffff */
[----:B------:R-:W-:Y:S05]  /*7220*/  BRA `(.L_x_17) ;  /* 0xffffffa000647947 */ /* 0x000fea000383ffff */
.L_x_23:
[----:B-1----:R1:W2:Y:S02]  /*7230*/  SYNCS.PHASECHK.TRANS64.TRYWAIT P1, [R5+URZ], R4 ;  /* 0x00000004050075a7 */ /* 0x0022a4000802017f */
[----:B--2---:R-:W-:Y:S05]  /*7240*/  @!P1 NANOSLEEP.SYNCS 0x989680 ;  /* 0x009896800000995d */ /* 0x004fea0003900000 */
[----:B------:R-:W2:Y:S02]  /*7250*/  @!P1 SYNCS.PHASECHK.TRANS64 P1, [R5+URZ], R4 ;  /* 0x00000004050095a7 */ /* 0x000ea4000802007f */
[----:B--2---:R-:W-:Y:S05]  /*7260*/  @!P1 BRA `(.L_x_23) ;  /* 0xfffffffc00f09947 */ /* 0x004fea000383ffff */
[----:B------:R-:W-:Y:S05]  /*7270*/  BRA `(.L_x_22) ;  /* 0xffffffa400147947 */ /* 0x000fea000383ffff */
.L_x_168:
[----:B------:R-:W-:Y:S01]  /*7280*/  BSSY B1, `(.L_x_198) ;  /* 0x0000006000017945 */ /* 0x000fe20003800000 */
[----:B------:R-:W-:-:S07]  /*7290*/  IMAD.MOV.U32 R15, RZ, RZ, -0x1 ;  /* 0xffffffffff0f7424 */ /* 0x000fce00078e00ff */
[----:B------:R-:W-:Y:S05]  /*72a0*/  WARPSYNC.COLLECTIVE R15, `(.L_x_199) ;  /* 0x000000000f0c7348 */ /* 0x000fea0003c00000 */
[----:B------:R-:W-:Y:S02]  /*72b0*/  ELECT P6, UR62, PT ;  /* 0x00000000003e782f */ /* 0x000fe400038c0000 */
[----:B------:R-:W-:Y:S01]  /*72c0*/  MOV R14, UR62 ;  /* 0x0000003e000e7c02 */ /* 0x000fe20008000f00 */
[----:B------:R-:W-:Y:S10]  /*72d0*/  ENDCOLLECTIVE ;  /* 0x000000000000791b */ /* 0x000ff40003800000 */
.L_x_199:
[----:B------:R-:W-:Y:S05]  /*72e0*/  BSYNC B1 ;  /* 0x0000000000017941 */ /* 0x000fea0003800000 */
.L_x_198:
[----:B------:R-:W-:Y:S05]  /*72f0*/  BRA `(.L_x_200) ;  /* 0xffffffe800e87947 */ /* 0x000fea000383ffff */
.L_x_171:
[----:B0-----:R0:W1:Y:S02]  /*7300*/  SYNCS.PHASECHK.TRANS64.TRYWAIT P1, [R14+URZ+0x70], R7 ;  /* 0x000070070e0075a7 */ /* 0x001064000802017f */
[----:B-1----:R-:W-:Y:S05]  /*7310*/  @!P1 NANOSLEEP.SYNCS 0x989680 ;  /* 0x009896800000995d */ /* 0x002fea0003900000 */
[----:B------:R-:W1:Y:S02]  /*7320*/  @!P1 SYNCS.PHASECHK.TRANS64 P1, [R14+URZ+0x70], R7 ;  /* 0x000070070e0095a7 */ /* 0x000e64000802007f */
[----:B-1----:R-:W-:Y:S05]  /*7330*/  @!P1 BRA `(.L_x_171) ;  /* 0xfffffffc00f09947 */ /* 0x002fea000383ffff */
[----:B------:R-:W-:Y:S05]  /*7340*/  BRA `(.L_x_201) ;  /* 0xffffffec001c7947 */ /* 0x000fea000383ffff */
.L_x_180:
[----:B------:R-:W-:Y:S01]  /*7350*/  BSSY B0, `(.L_x_202) ;  /* 0x0000006000007945 */ /* 0x000fe20003800000 */
[----:B------:R-:W-:-:S07]  /*7360*/  IMAD.MOV.U32 R15, RZ, RZ, -0x1 ;  /* 0xffffffffff0f7424 */ /* 0x000fce00078e00ff */
[----:B------:R-:W-:Y:S05]  /*7370*/  WARPSYNC.COLLECTIVE R15, `(.L_x_203) ;  /* 0x000000000f0c7348 */ /* 0x000fea0003c00000 */
[----:B------:R-:W-:Y:S02]  /*7380*/  ELECT P6, UR62, PT ;  /* 0x00000000003e782f */ /* 0x000fe400038c0000 */
[----:B------:R-:W-:Y:S01]  /*7390*/  MOV R14, UR62 ;  /* 0x0000003e000e7c02 */ /* 0x000fe20008000f00 */
[----:B------:R-:W-:Y:S10]  /*73a0*/  ENDCOLLECTIVE ;  /* 0x000000000000791b */ /* 0x000ff40003800000 */
.L_x_203:
[----:B------:R-:W-:Y:S05]  /*73b0*/  BSYNC B0 ;  /* 0x0000000000007941 */ /* 0x000fea0003800000 */
.L_x_202:
[----:B------:R-:W-:Y:S05]  /*73c0*/  BRA `(.L_x_204) ;  /* 0xfffffff400687947 */ /* 0x000fea000383ffff */
.L_x_184:
[----:B0-----:R0:W1:Y:S02]  /*73d0*/  SYNCS.PHASECHK.TRANS64.TRYWAIT P0, [R7+URZ], R2 ;  /* 0x00000002070075a7 */ /* 0x001064000800017f */
[----:B-1----:R-:W-:Y:S05]  /*73e0*/  @!P0 NANOSLEEP.SYNCS 0x989680 ;  /* 0x009896800000895d */ /* 0x002fea0003900000 */
[----:B------:R-:W1:Y:S02]  /*73f0*/  @!P0 SYNCS.PHASECHK.TRANS64 P0, [R7+URZ], R2 ;  /* 0x00000002070085a7 */ /* 0x000e64000800007f */
[----:B-1----:R-:W-:Y:S05]  /*7400*/  @!P0 BRA `(.L_x_184) ;  /* 0xfffffffc00f08947 */ /* 0x002fea000383ffff */
[----:B------:R-:W-:Y:S05]  /*7410*/  BRA `(.L_x_205) ;  /* 0xfffffff400a87947 */ /* 0x000fea000383ffff */
.L_x_185:
[----:B0-----:R0:W1:Y:S02]  /*7420*/  SYNCS.PHASECHK.TRANS64.TRYWAIT P0, [R9+URZ], R4 ;  /* 0x00000004090075a7 */ /* 0x001064000800017f */
[----:B-1----:R-:W-:Y:S05]  /*7430*/  @!P0 NANOSLEEP.SYNCS 0x989680 ;  /* 0x009896800000895d */ /* 0x002fea0003900000 */
[----:B------:R-:W1:Y:S02]  /*7440*/  @!P0 SYNCS.PHASECHK.TRANS64 P0, [R9+URZ], R4 ;  /* 0x00000004090085a7 */ /* 0x000e64000800007f */
[----:B-1----:R-:W-:Y:S05]  /*7450*/  @!P0 BRA `(.L_x_185) ;  /* 0xfffffffc00f08947 */ /* 0x002fea000383ffff */
[----:B------:R-:W-:Y:S05]  /*7460*/  BRA `(.L_x_206) ;  /* 0xfffffff400b87947 */ /* 0x000fea000383ffff */
.L_x_186:
[----:B0-----:R0:W1:Y:S02]  /*7470*/  SYNCS.PHASECHK.TRANS64.TRYWAIT P0, [R6+URZ], R5 ;  /* 0x00000005060075a7 */ /* 0x001064000800017f */
[----:B-1----:R-:W-:Y:S05]  /*7480*/  @!P0 NANOSLEEP.SYNCS 0x989680 ;  /* 0x009896800000895d */ /* 0x002fea0003900000 */
[----:B------:R-:W1:Y:S02]  /*7490*/  @!P0 SYNCS.PHASECHK.TRANS64 P0, [R6+URZ], R5 ;  /* 0x00000005060085a7 */ /* 0x000e64000800007f */
[----:B-1----:R-:W-:Y:S05]  /*74a0*/  @!P0 BRA `(.L_x_186) ;  /* 0xfffffffc00f08947 */ /* 0x002fea000383ffff */
[----:B------:R-:W-:Y:S05]  /*74b0*/  BRA `(.L_x_207) ;  /* 0xfffffff400c87947 */ /* 0x000fea000383ffff */
.L_x_187:
[----:B0-----:R0:W1:Y:S02]  /*74c0*/  SYNCS.PHASECHK.TRANS64.TRYWAIT P0, [R9+URZ], R4 ;  /* 0x00000004090075a7 */ /* 0x001064000800017f */
[----:B-1----:R-:W-:Y:S05]  /*74d0*/  @!P0 NANOSLEEP.SYNCS 0x989680 ;  /* 0x009896800000895d */ /* 0x002fea0003900000 */
[----:B------:R-:W1:Y:S02]  /*74e0*/  @!P0 SYNCS.PHASECHK.TRANS64 P0, [R9+URZ], R4 ;  /* 0x00000004090085a7 */ /* 0x000e64000800007f */
[----:B-1----:R-:W-:Y:S05]  /*74f0*/  @!P0 BRA `(.L_x_187) ;  /* 0xfffffffc00f08947 */ /* 0x002fea000383ffff */
[----:B------:R-:W-:Y:S05]  /*7500*/  BRA `(.L_x_208) ;  /* 0xfffffff400d87947 */ /* 0x000fea000383ffff */
.L_x_188:
[----:B0-----:R0:W1:Y:S02]  /*7510*/  SYNCS.PHASECHK.TRANS64.TRYWAIT P0, [R6+URZ], R5 ;  /* 0x00000005060075a7 */ /* 0x001064000800017f */
[----:B-1----:R-:W-:Y:S05]  /*7520*/  @!P0 NANOSLEEP.SYNCS 0x989680 ;  /* 0x009896800000895d */ /* 0x002fea0003900000 */
[----:B------:R-:W1:Y:S02]  /*7530*/  @!P0 SYNCS.PHASECHK.TRANS64 P0, [R6+URZ], R5 ;  /* 0x00000005060085a7 */ /* 0x000e64000800007f */
[----:B-1----:R-:W-:Y:S05]  /*7540*/  @!P0 BRA `(.L_x_188) ;  /* 0xfffffffc00f08947 */ /* 0x002fea000383ffff */
[----:B------:R-:W-:Y:S05]  /*7550*/  BRA `(.L_x_209) ;  /* 0xfffffff400e87947 */ /* 0x000fea000383ffff */
.L_x_189:
[----:B0-----:R0:W1:Y:S02]  /*7560*/  SYNCS.PHASECHK.TRANS64.TRYWAIT P0, [R9+URZ], R4 ;  /* 0x00000004090075a7 */ /* 0x001064000800017f */
[----:B-1----:R-:W-:Y:S05]  /*7570*/  @!P0 NANOSLEEP.SYNCS 0x989680 ;  /* 0x009896800000895d */ /* 0x002fea0003900000 */
[----:B------:R-:W1:Y:S02]  /*7580*/  @!P0 SYNCS.PHASECHK.TRANS64 P0, [R9+URZ], R4 ;  /* 0x00000004090085a7 */ /* 0x000e64000800007f */
[----:B-1----:R-:W-:Y:S05]  /*7590*/  @!P0 BRA `(.L_x_189) ;  /* 0xfffffffc00f08947 */ /* 0x002fea000383ffff */
[----:B------:R-:W-:Y:S05]  /*75a0*/  BRA `(.L_x_210) ;  /* 0xfffffff400f87947 */ /* 0x000fea000383ffff */
.L_x_190:
[----:B0-----:R0:W1:Y:S02]  /*75b0*/  SYNCS.PHASECHK.TRANS64.TRYWAIT P0, [R6+URZ], R5 ;  /* 0x00000005060075a7 */ /* 0x001064000800017f */
[----:B-1----:R-:W-:Y:S05]  /*75c0*/  @!P0 NANOSLEEP.SYNCS 0x989680 ;  /* 0x009896800000895d */ /* 0x002fea0003900000 */
[----:B------:R-:W1:Y:S02]  /*75d0*/  @!P0 SYNCS.PHASECHK.TRANS64 P0, [R6+URZ], R5 ;  /* 0x00000005060085a7 */ /* 0x000e64000800007f */
[----:B-1----:R-:W-:Y:S05]  /*75e0*/  @!P0 BRA `(.L_x_190) ;  /* 0xfffffffc00f08947 */ /* 0x002fea000383ffff */
[----:B------:R-:W-:Y:S05]  /*75f0*/  BRA `(.L_x_211) ;  /* 0xfffffff800087947 */ /* 0x000fea000383ffff */
.L_x_191:
[----:B0-----:R0:W1:Y:S02]  /*7600*/  SYNCS.PHASECHK.TRANS64.TRYWAIT P0, [R9+URZ], R4 ;  /* 0x00000004090075a7 */ /* 0x001064000800017f */
[----:B-1----:R-:W-:Y:S05]  /*7610*/  @!P0 NANOSLEEP.SYNCS 0x989680 ;  /* 0x009896800000895d */ /* 0x002fea0003900000 */
[----:B------:R-:W1:Y:S02]  /*7620*/  @!P0 SYNCS.PHASECHK.TRANS64 P0, [R9+URZ], R4 ;  /* 0x00000004090085a7 */ /* 0x000e64000800007f */
[----:B-1----:R-:W-:Y:S05]  /*7630*/  @!P0 BRA `(.L_x_191) ;  /* 0xfffffffc00f08947 */ /* 0x002fea000383ffff */
[----:B------:R-:W-:Y:S05]  /*7640*/  BRA `(.L_x_212) ;  /* 0xfffffff800187947 */ /* 0x000fea000383ffff */
.L_x_192:
[----:B0-----:R0:W1:Y:S02]  /*7650*/  SYNCS.PHASECHK.TRANS64.TRYWAIT P0, [R6+URZ], R5 ;  /* 0x00000005060075a7 */ /* 0x001064000800017f */
[----:B-1----:R-:W-:Y:S05]  /*7660*/  @!P0 NANOSLEEP.SYNCS 0x989680 ;  /* 0x009896800000895d */ /* 0x002fea0003900000 */
[----:B------:R-:W1:Y:S02]  /*7670*/  @!P0 SYNCS.PHASECHK.TRANS64 P0, [R6+URZ], R5 ;  /* 0x00000005060085a7 */ /* 0x000e64000800007f */
[----:B-1----:R-:W-:Y:S05]  /*7680*/  @!P0 BRA `(.L_x_192) ;  /* 0xfffffffc00f08947 */ /* 0x002fea000383ffff */
[----:B------:R-:W-:Y:S05]  /*7690*/  BRA `(.L_x_213) ;  /* 0xfffffff800287947 */ /* 0x000fea000383ffff */
.L_x_193:
[----:B0-----:R0:W1:Y:S02]  /*76a0*/  SYNCS.PHASECHK.TRANS64.TRYWAIT P0, [R9+URZ], R4 ;  /* 0x00000004090075a7 */ /* 0x001064000800017f */
[----:B-1----:R-:W-:Y:S05]  /*76b0*/  @!P0 NANOSLEEP.SYNCS 0x989680 ;  /* 0x009896800000895d */ /* 0x002fea0003900000 */
[----:B------:R-:W1:Y:S02]  /*76c0*/  @!P0 SYNCS.PHASECHK.TRANS64 P0, [R9+URZ], R4 ;  /* 0x00000004090085a7 */ /* 0x000e64000800007f */
[----:B-1----:R-:W-:Y:S05]  /*76d0*/  @!P0 BRA `(.L_x_193) ;  /* 0xfffffffc00f08947 */ /* 0x002fea000383ffff */
[----:B------:R-:W-:Y:S05]  /*76e0*/  BRA `(.L_x_214) ;  /* 0xfffffff800387947 */ /* 0x000fea000383ffff */
.L_x_194:
[----:B0-----:R0:W1:Y:S02]  /*76f0*/  SYNCS.PHASECHK.TRANS64.TRYWAIT P0, [R6+URZ], R5 ;  /* 0x00000005060075a7 */ /* 0x001064000800017f */
[----:B-1----:R-:W-:Y:S05]  /*7700*/  @!P0 NANOSLEEP.SYNCS 0x989680 ;  /* 0x009896800000895d */ /* 0x002fea0003900000 */
[----:B------:R-:W1:Y:S02]  /*7710*/  @!P0 SYNCS.PHASECHK.TRANS64 P0, [R6+URZ], R5 ;  /* 0x00000005060085a7 */ /* 0x000e64000800007f */
[----:B-1----:R-:W-:Y:S05]  /*7720*/  @!P0 BRA `(.L_x_194) ;  /* 0xfffffffc00f08947 */ /* 0x002fea000383ffff */
[----:B------:R-:W-:Y:S05]  /*7730*/  BRA `(.L_x_215) ;  /* 0xfffffff800487947 */ /* 0x000fea000383ffff */
.L_x_195:
[----:B0-----:R0:W1:Y:S02]  /*7740*/  SYNCS.PHASECHK.TRANS64.TRYWAIT P0, [R9+URZ], R4 ;  /* 0x00000004090075a7 */ /* 0x001064000800017f */
[----:B-1----:R-:W-:Y:S05]  /*7750*/  @!P0 NANOSLEEP.SYNCS 0x989680 ;  /* 0x009896800000895d */ /* 0x002fea0003900000 */
[----:B------:R-:W1:Y:S02]  /*7760*/  @!P0 SYNCS.PHASECHK.TRANS64 P0, [R9+URZ], R4 ;  /* 0x00000004090085a7 */ /* 0x000e64000800007f */
[----:B-1----:R-:W-:Y:S05]  /*7770*/  @!P0 BRA `(.L_x_195) ;  /* 0xfffffffc00f08947 */ /* 0x002fea000383ffff */
[----:B------:R-:W-:Y:S05]  /*7780*/  BRA `(.L_x_216) ;  /* 0xfffffff800587947 */ /* 0x000fea000383ffff */
.L_x_196:
[----:B-1----:R1:W2:Y:S02]  /*7790*/  SYNCS.PHASECHK.TRANS64.TRYWAIT P0, [R6+URZ], R5 ;  /* 0x00000005060075a7 */ /* 0x0022a4000800017f */
[----:B--2---:R-:W-:Y:S05]  /*77a0*/  @!P0 NANOSLEEP.SYNCS 0x989680 ;  /* 0x009896800000895d */ /* 0x004fea0003900000 */
[----:B------:R-:W2:Y:S02]  /*77b0*/  @!P0 SYNCS.PHASECHK.TRANS64 P0, [R6+URZ], R5 ;  /* 0x00000005060085a7 */ /* 0x000ea4000800007f */
[----:B--2---:R-:W-:Y:S05]  /*77c0*/  @!P0 BRA `(.L_x_196) ;  /* 0xfffffffc00f08947 */ /* 0x004fea000383ffff */
[----:B------:R-:W-:Y:S05]  /*77d0*/  BRA `(.L_x_217) ;  /* 0xfffffff800607947 */ /* 0x000fea000383ffff */
.L_x_218:
[----:B------:R-:W-:-:S00]  /*77e0*/  BRA `(.L_x_218) ;  /* 0xfffffffc00fc7947 */ /* 0x000fc0000383ffff */
[----:B------:R-:W-:-:S00]  /*77f0*/  NOP ;  /* 0x0000000000007918 */ /* 0x000fc00000000000 */
        /* <DEDUP_REMOVED lines=8> */
.L_x_219:


//--------------------- .nv.global.init           --------------------------
	.section	.nv.global.init,"aw",@progbits
.nv.global.init:
	.type		$str$22,@object
	.size		$str$22,($str$23 - $str$22)
$str$22:
        /*0000*/ 	.byte	0x6b, 0x5f, 0x74, 0x69, 0x6c, 0x65, 0x5f, 0x63, 0x6f, 0x75, 0x6e, 0x74, 0x20, 0x3e, 0x3d, 0x20
        /*0010*/ 	.byte	0x31, 0x00
	.type		$str$23,@object
	.size		$str$23,(__unnamed_1 - $str$23)
$str$23:
        /*0012*/ 	.byte	0x2f, 0x74, 0x6d, 0x70, 0x2f, 0x63, 0x75, 0x74, 0x6c, 0x61, 0x73, 0x73, 0x5f, 0x73, 0x77, 0x65
        /*0022*/ 	.byte	0x65, 0x70, 0x5f, 0x73, 0x72, 0x63, 0x2f, 0x69, 0x6e, 0x63, 0x6c, 0x75, 0x64, 0x65, 0x2f, 0x63
        /*0032*/ 	.byte	0x75, 0x74, 0x6c, 0x61, 0x73, 0x73, 0x2f, 0x67, 0x65, 0x6d, 0x6d, 0x2f, 0x63, 0x6f, 0x6c, 0x6c
        /*0042*/ 	.byte	0x65, 0x63, 0x74, 0x69, 0x76, 0x65, 0x2f, 0x73, 0x6d, 0x39, 0x30, 0x5f, 0x6d, 0x6d, 0x61, 0x5f
        /*0052*/ 	.byte	0x74, 0x6d, 0x61, 0x5f, 0x67, 0x6d, 0x6d, 0x61, 0x5f, 0x73, 0x73, 0x5f, 0x77, 0x61, 0x72, 0x70
        /*0062*/ 	.byte	0x73, 0x70, 0x65, 0x63, 0x69, 0x61, 0x6c, 0x69, 0x7a, 0x65, 0x64, 0x2e, 0x68, 0x70, 0x70, 0x00
	.type		__unnamed_1,@object
	.size		__unnamed_1,(.L_0 - __unnamed_1)
__unnamed_1:
        /*0072*/ 	.byte	0x76, 0x6f, 0x69, 0x64, 0x20, 0x63, 0x75, 0x74, 0x6c, 0x61, 0x73, 0x73, 0x3a, 0x3a, 0x67, 0x65
        /* <DEDUP_REMOVED lines=172> */
.L_0:


//--------------------- .nv.shared._ZN7cutlass13device_kernelINS_4gemm6kernel13GemmUniversalIN4cute5tupleIJiiiiEEENS1_10collective13CollectiveMmaINS1_34MainloopSm90TmaGmmaWarpSpecializedILi14ENS5_IJNS4_1CILi1EEESB_SB_EEENS1_35KernelTmaWarpSpecializedCooperativeEEENS5_IJNSA_ILi128EEESF_NSA_ILi64EEEEEEaNS5_IJlSB_lEEEaSI_NS4_8TiledMMAINS4_8MMA_AtomIJNS4_4SM904GMMA27MMA_64x128x32_S32S8S8_SS_TNEEEENS4_6LayoutINS5_IJNSA_ILi2EEESB_SB_EEENS5_IJSB_NSA_ILi0EEESS_EEEEENS5_IJNS4_10UnderscoreESV_SV_EEEEENS4_13SM90_TMA_LOADENS4_14ComposedLayoutINS4_7SwizzleILi2ELi4ELi3EEENS4_18smem_ptr_flag_bitsILi8EEENSP_INS5_IJNSA_ILi8EEESG_EEENS5_IJSG_SB_EEEEEEEvNS4_8identityESY_S18_vS19_EENS_8epilogue10collective6detail29Sm90TmaWarpSpecializedAdapterINS1C_15DefaultEpilogueIaSI_SI_NS1B_6thread17LinearCombinationIaLi1EiiLNS1G_9ScaleType4KindE0ELNS_15FloatRoundStyleE2EaEENS1_15EpilogueDefaultEEEEEvvEEEEvNT_6ParamsE --------------------------
	.section	.nv.shared._ZN7cutlass13device_kernelINS_4gemm6kernel13GemmUniversalIN4cute5tupleIJiiiiEEENS1_10collective13CollectiveMmaINS1_34MainloopSm90TmaGmmaWarpSpecializedILi14ENS5_IJNS4_1CILi1EEESB_SB_EEENS1_35KernelTmaWarpSpecializedCooperativeEEENS5_IJNSA_ILi128EEESF_NSA_ILi64EEEEEEaNS5_IJlSB_lEEEaSI_NS4_8TiledMMAINS4_8MMA_AtomIJNS4_4SM904GMMA27MMA_64x128x32_S32S8S8_SS_TNEEEENS4_6LayoutINS5_IJNSA_ILi2EEESB_SB_EEENS5_IJSB_NSA_ILi0EEESS_EEEEENS5_IJNS4_10UnderscoreESV_SV_EEEEENS4_13SM90_TMA_LOADENS4_14ComposedLayoutINS4_7SwizzleILi2ELi4ELi3EEENS4_18smem_ptr_flag_bitsILi8EEENSP_INS5_IJNSA_ILi8EEESG_EEENS5_IJSG_SB_EEEEEEEvNS4_8identityESY_S18_vS19_EENS_8epilogue10collective6detail29Sm90TmaWarpSpecializedAdapterINS1C_15DefaultEpilogueIaSI_SI_NS1B_6thread17LinearCombinationIaLi1EiiLNS1G_9ScaleType4KindE0ELNS_15FloatRoundStyleE2EaEENS1_15EpilogueDefaultEEEEEvvEEEEvNT_6ParamsE,"aw",@nobits
	.sectionflags	@""
	.align	16
	.zero		1024


//--------------------- .nv.shared.reserved.0     --------------------------
	.section	.nv.shared.reserved.0,"aw",@nobits
	.weak		__nv_reservedSMEM_offset_0_alias
	.size		__nv_reservedSMEM_offset_0_alias, 0, 0
	.other		__nv_reservedSMEM_offset_0_alias,@"STO_CUDA_RESERVED_SHARED STV_DEFAULT"
__nv_reservedSMEM_offset_0_alias:
	.zero		0


//--------------------- .nv.global                --------------------------
	.section	.nv.global,"aw",@nobits
.nv.global:
	.type		_ZN39_INTERNAL_2ebbd40c_4_k_cu_d4d4f6ae_43094cute1_E,@object
	.size		_ZN39_INTERNAL_2ebbd40c_4_k_cu_d4d4f6ae_43094cute1_E,(_ZN39_INTERNAL_2ebbd40c_4_k_cu_d4d4f6ae_43094cuda3std3__45__cpo6cbeginE - _ZN39_INTERNAL_2ebbd40c_4_k_cu_d4d4f6ae_43094cute1_E)
_ZN39_INTERNAL_2ebbd40c_4_k_cu_d4d4f6ae_43094cute1_E:
	.zero		1
	.type		_ZN39_INTERNAL_2ebbd40c_4_k_cu_d4d4f6ae_43094cuda3std3__45__cpo6cbeginE,@object
	.size		_ZN39_INTERNAL_2ebbd40c_4_k_cu_d4d4f6ae_43094cuda3std3__45__cpo6cbeginE,(_ZN39_INTERNAL_2ebbd40c_4_k_cu_d4d4f6ae_43094cuda3std3__48in_placeE - _ZN39_INTERNAL_2ebbd40c_4_k_cu_d4d4f6ae_43094cuda3std3__45__cpo6cbeginE)
_ZN39_INTERNAL_2ebbd40c_4_k_cu_d4d4f6ae_43094cuda3std3__45__cpo6cbeginE:
	.zero		1
	.type		_ZN39_INTERNAL_2ebbd40c_4_k_cu_d4d4f6ae_43094cuda3std3__48in_placeE,@object
	.size		_ZN39_INTERNAL_2ebbd40c_4_k_cu_d4d4f6ae_43094cuda3std3__48in_placeE,(_ZN39_INTERNAL_2ebbd40c_4_k_cu_d4d4f6ae_43094cuda3std6ranges3__45__cpo9iter_moveE - _ZN39_INTERNAL_2ebbd40c_4_k_cu_d4d4f6ae_43094cuda3std3__48in_placeE)
_ZN39_INTERNAL_2ebbd40c_4_k_cu_d4d4f6ae_43094cuda3std3__48in_placeE:
	.zero		1
	.type		_ZN39_INTERNAL_2ebbd40c_4_k_cu_d4d4f6ae_43094cuda3std6ranges3__45__cpo9iter_moveE,@object
	.size		_ZN39_INTERNAL_2ebbd40c_4_k_cu_d4d4f6ae_43094cuda3std6ranges3__45__cpo9iter_moveE,(_ZN39_INTERNAL_2ebbd40c_4_k_cu_d4d4f6ae_43094cuda3std3__45__cpo5beginE - _ZN39_INTERNAL_2ebbd40c_4_k_cu_d4d4f6ae_43094cuda3std6ranges3__45__cpo9iter_moveE)
_ZN39_INTERNAL_2ebbd40c_4_k_cu_d4d4f6ae_43094cuda3std6ranges3__45__cpo9iter_moveE:
	.zero		1
	.type		_ZN39_INTERNAL_2ebbd40c_4_k_cu_d4d4f6ae_43094cuda3std3__45__cpo5beginE,@object
	.size		_ZN39_INTERNAL_2ebbd40c_4_k_cu_d4d4f6ae_43094cuda3std3__45__cpo5beginE,(_ZN39_INTERNAL_2ebbd40c_4_k_cu_d4d4f6ae_43094cuda3std3__441_GLOBAL__N__2ebbd40c_4_k_cu_d4d4f6ae_43096ignoreE - _ZN39_INTERNAL_2ebbd40c_4_k_cu_d4d4f6ae_43094cuda3std3__45__cpo5beginE)
_ZN39_INTERNAL_2ebbd40c_4_k_cu_d4d4f6ae_43094cuda3std3__45__cpo5beginE:
	.zero		1
	.type		_ZN39_INTERNAL_2ebbd40c_4_k_cu_d4d4f6ae_43094cuda3std3__441_GLOBAL__N__2ebbd40c_4_k_cu_d4d4f6ae_43096ignoreE,@object
	.size		_ZN39_INTERNAL_2ebbd40c_4_k_cu_d4d4f6ae_43094cuda3std3__441_GLOBAL__N__2ebbd40c_4_k_cu_d4d4f6ae_43096ignoreE,(_ZN39_INTERNAL_2ebbd40c_4_k_cu_d4d4f6ae_43094cute7productE - _ZN39_INTERNAL_2ebbd40c_4_k_cu_d4d4f6ae_43094cuda3std3__441_GLOBAL__N__2ebbd40c_4_k_cu_d4d4f6ae_43096ignoreE)
_ZN39_INTERNAL_2ebbd40c_4_k_cu_d4d4f6ae_43094cuda3std3__441_GLOBAL__N__2ebbd40c_4_k_cu_d4d4f6ae_43096ignoreE:
	.zero		1
	.type		_ZN39_INTERNAL_2ebbd40c_4_k_cu_d4d4f6ae_43094cute7productE,@object
	.size		_ZN39_INTERNAL_2ebbd40c_4_k_cu_d4d4f6ae_43094cute7productE,(_ZN39_INTERNAL_2ebbd40c_4_k_cu_d4d4f6ae_43094cuda3std3__45__cpo3endE - _ZN39_INTERNAL_2ebbd40c_4_k_cu_d4d4f6ae_43094cute7productE)
_ZN39_INTERNAL_2ebbd40c_4_k_cu_d4d4f6ae_43094cute7productE:
	.zero		1
	.type		_ZN39_INTERNAL_2ebbd40c_4_k_cu_d4d4f6ae_43094cuda3std3__45__cpo3endE,@object
	.size		_ZN39_INTERNAL_2ebbd40c_4_k_cu_d4d4f6ae_43094cuda3std3__45__cpo3endE,(_ZN39_INTERNAL_2ebbd40c_4_k_cu_d4d4f6ae_43094cuda3std3__419piecewise_constructE - _ZN39_INTERNAL_2ebbd40c_4_k_cu_d4d4f6ae_43094cuda3std3__45__cpo3endE)
_ZN39_INTERNAL_2ebbd40c_4_k_cu_d4d4f6ae_43094cuda3std3__45__cpo3endE:
	.zero		1
	.type		_ZN39_INTERNAL_2ebbd40c_4_k_cu_d4d4f6ae_43094cuda3std3__419piecewise_constructE,@object
	.size		_ZN39_INTERNAL_2ebbd40c_4_k_cu_d4d4f6ae_43094cuda3std3__419piecewise_constructE,(_ZN39_INTERNAL_2ebbd40c_4_k_cu_d4d4f6ae_43094cuda3std3__45__cpo4cendE - _ZN39_INTERNAL_2ebbd40c_4_k_cu_d4d4f6ae_43094cuda3std3__419piecewise_constructE)
_ZN39_INTERNAL_2ebbd40c_4_k_cu_d4d4f6ae_43094cuda3std3__419piecewise_constructE:
	.zero		1
	.type		_ZN39_INTERNAL_2ebbd40c_4_k_cu_d4d4f6ae_43094cuda3std3__45__cpo4cendE,@object
	.size		_ZN39_INTERNAL_2ebbd40c_4_k_cu_d4d4f6ae_43094cuda3std3__45__cpo4cendE,(_ZN39_INTERNAL_2ebbd40c_4_k_cu_d4d4f6ae_43094cuda3std6ranges3__45__cpo4swapE - _ZN39_INTERNAL_2ebbd40c_4_k_cu_d4d4f6ae_43094cuda3std3__45__cpo4cendE)
_ZN39_INTERNAL_2ebbd40c_4_k_cu_d4d4f6ae_43094cuda3std3__45__cpo4cendE:
	.zero		1
	.type		_ZN39_INTERNAL_2ebbd40c_4_k_cu_d4d4f6ae_43094cuda3std6ranges3__45__cpo4swapE,@object
	.size		_ZN39_INTERNAL_2ebbd40c_4_k_cu_d4d4f6ae_43094cuda3std6ranges3__45__cpo4swapE,(.L_8 - _ZN39_INTERNAL_2ebbd40c_4_k_cu_d4d4f6ae_43094cuda3std6ranges3__45__cpo4swapE)
_ZN39_INTERNAL_2ebbd40c_4_k_cu_d4d4f6ae_43094cuda3std6ranges3__45__cpo4swapE:
	.zero		1
.L_8:


//--------------------- .nv.constant0._ZN7cutlass13device_kernelINS_4gemm6kernel13GemmUniversalIN4cute5tupleIJiiiiEEENS1_10collective13CollectiveMmaINS1_34MainloopSm90TmaGmmaWarpSpecializedILi14ENS5_IJNS4_1CILi1EEESB_SB_EEENS1_35KernelTmaWarpSpecializedCooperativeEEENS5_IJNSA_ILi128EEESF_NSA_ILi64EEEEEEaNS5_IJlSB_lEEEaSI_NS4_8TiledMMAINS4_8MMA_AtomIJNS4_4SM904GMMA27MMA_64x128x32_S32S8S8_SS_TNEEEENS4_6LayoutINS5_IJNSA_ILi2EEESB_SB_EEENS5_IJSB_NSA_ILi0EEESS_EEEEENS5_IJNS4_10UnderscoreESV_SV_EEEEENS4_13SM90_TMA_LOADENS4_14ComposedLayoutINS4_7SwizzleILi2ELi4ELi3EEENS4_18smem_ptr_flag_bitsILi8EEENSP_INS5_IJNSA_ILi8EEESG_EEENS5_IJSG_SB_EEEEEEEvNS4_8identityESY_S18_vS19_EENS_8epilogue10collective6detail29Sm90TmaWarpSpecializedAdapterINS1C_15DefaultEpilogueIaSI_SI_NS1B_6thread17LinearCombinationIaLi1EiiLNS1G_9ScaleType4KindE0ELNS_15FloatRoundStyleE2EaEENS1_15EpilogueDefaultEEEEEvvEEEEvNT_6ParamsE --------------------------
	.section	.nv.constant0._ZN7cutlass13device_kernelINS_4gemm6kernel13GemmUniversalIN4cute5tupleIJiiiiEEENS1_10collective13CollectiveMmaINS1_34MainloopSm90TmaGmmaWarpSpecializedILi14ENS5_IJNS4_1CILi1EEESB_SB_EEENS1_35KernelTmaWarpSpecializedCooperativeEEENS5_IJNSA_ILi128EEESF_NSA_ILi64EEEEEEaNS5_IJlSB_lEEEaSI_NS4_8TiledMMAINS4_8MMA_AtomIJNS4_4SM904GMMA27MMA_64x128x32_S32S8S8_SS_TNEEEENS4_6LayoutINS5_IJNSA_ILi2EEESB_SB_EEENS5_IJSB_NSA_ILi0EEESS_EEEEENS5_IJNS4_10UnderscoreESV_SV_EEEEENS4_13SM90_TMA_LOADENS4_14ComposedLayoutINS4_7SwizzleILi2ELi4ELi3EEENS4_18smem_ptr_flag_bitsILi8EEENSP_INS5_IJNSA_ILi8EEESG_EEENS5_IJSG_SB_EEEEEEEvNS4_8identityESY_S18_vS19_EENS_8epilogue10collective6detail29Sm90TmaWarpSpecializedAdapterINS1C_15DefaultEpilogueIaSI_SI_NS1B_6thread17LinearCombinationIaLi1EiiLNS1G_9ScaleType4KindE0ELNS_15FloatRoundStyleE2EaEENS1_15EpilogueDefaultEEEEEvvEEEEvNT_6ParamsE,"a",@progbits
	.sectionflags	@""
	.align	4
.nv.constant0._ZN7cutlass13device_kernelINS_4gemm6kernel13GemmUniversalIN4cute5tupleIJiiiiEEENS1_10collective13CollectiveMmaINS1_34MainloopSm90TmaGmmaWarpSpecializedILi14ENS5_IJNS4_1CILi1EEESB_SB_EEENS1_35KernelTmaWarpSpecializedCooperativeEEENS5_IJNSA_ILi128EEESF_NSA_ILi64EEEEEEaNS5_IJlSB_lEEEaSI_NS4_8TiledMMAINS4_8MMA_AtomIJNS4_4SM904GMMA27MMA_64x128x32_S32S8S8_SS_TNEEEENS4_6LayoutINS5_IJNSA_ILi2EEESB_SB_EEENS5_IJSB_NSA_ILi0EEESS_EEEEENS5_IJNS4_10UnderscoreESV_SV_EEEEENS4_13SM90_TMA_LOADENS4_14ComposedLayoutINS4_7SwizzleILi2ELi4ELi3EEENS4_18smem_ptr_flag_bitsILi8EEENSP_INS5_IJNSA_ILi8EEESG_EEENS5_IJSG_SB_EEEEEEEvNS4_8identityESY_S18_vS19_EENS_8epilogue10collective6detail29Sm90TmaWarpSpecializedAdapterINS1C_15DefaultEpilogueIaSI_SI_NS1B_6thread17LinearCombinationIaLi1EiiLNS1G_9ScaleType4KindE0ELNS_15FloatRoundStyleE2EaEENS1_15EpilogueDefaultEEEEEvvEEEEvNT_6ParamsE:
	.zero		1664


//--------------------- SYMBOLS --------------------------

	.type		.nv.reservedSmem.offset0,@object
	.size		.nv.reservedSmem.offset0,0x4
	.type		__assertfail,@function
